//
// Generated by NVIDIA NVVM Compiler
//
// Compiler Build ID: CL-36424714
// Cuda compilation tools, release 13.0, V13.0.88
// Based on NVVM 20.0.0
//

.version 9.0
.target sm_100
.address_size 64

	// .globl	_Z29process_point_schedule_kernelPKmS0_mmmP21CPUGPUIterationResult
.extern .func  (.param .b32 func_retval0) vprintf
(
	.param .b64 vprintf_param_0,
	.param .b64 vprintf_param_1
)
;
.global .align 1 .b8 $str[45] = {71, 80, 85, 32, 69, 82, 82, 79, 82, 58, 32, 78, 117, 108, 108, 32, 112, 111, 105, 110, 116, 101, 114, 32, 112, 97, 114, 97, 109, 101, 116, 101, 114, 115, 32, 100, 101, 116, 101, 99, 116, 101, 100, 10};
.global .align 1 .b8 $str$1[39] = {71, 80, 85, 32, 69, 82, 82, 79, 82, 58, 32, 110, 117, 109, 95, 101, 110, 116, 114, 105, 101, 115, 61, 37, 108, 108, 117, 32, 116, 111, 111, 32, 108, 97, 114, 103, 101, 10};
.global .align 1 .b8 $str$2[61] = {71, 80, 85, 32, 69, 82, 82, 79, 82, 58, 32, 115, 116, 97, 114, 116, 95, 97, 102, 102, 105, 110, 101, 95, 105, 110, 112, 117, 116, 95, 105, 116, 61, 37, 108, 108, 117, 32, 101, 120, 99, 101, 101, 100, 115, 32, 99, 97, 112, 97, 99, 105, 116, 121, 61, 37, 108, 108, 117, 10};
.global .align 1 .b8 $str$3[55] = {71, 80, 85, 32, 69, 82, 82, 79, 82, 58, 32, 102, 105, 110, 97, 108, 32, 97, 102, 102, 105, 110, 101, 95, 105, 116, 61, 37, 108, 108, 117, 32, 101, 120, 99, 101, 101, 100, 115, 32, 99, 97, 112, 97, 99, 105, 116, 121, 61, 37, 108, 108, 117, 10};
.global .align 1 .b8 $str$4[39] = {71, 80, 85, 32, 69, 82, 82, 79, 82, 58, 32, 97, 102, 102, 105, 110, 101, 95, 105, 110, 112, 117, 116, 95, 105, 116, 32, 111, 100, 100, 32, 40, 37, 108, 108, 117, 41, 10};

.visible .entry _Z29process_point_schedule_kernelPKmS0_mmmP21CPUGPUIterationResult(
	.param .u64 .ptr .align 1 _Z29process_point_schedule_kernelPKmS0_mmmP21CPUGPUIterationResult_param_0,
	.param .u64 .ptr .align 1 _Z29process_point_schedule_kernelPKmS0_mmmP21CPUGPUIterationResult_param_1,
	.param .u64 _Z29process_point_schedule_kernelPKmS0_mmmP21CPUGPUIterationResult_param_2,
	.param .u64 _Z29process_point_schedule_kernelPKmS0_mmmP21CPUGPUIterationResult_param_3,
	.param .u64 _Z29process_point_schedule_kernelPKmS0_mmmP21CPUGPUIterationResult_param_4,
	.param .u64 .ptr .align 1 _Z29process_point_schedule_kernelPKmS0_mmmP21CPUGPUIterationResult_param_5
)
{
	.reg .pred 	%p<11>;
	.reg .b16 	%rs<3>;
	.reg .b32 	%r<7>;
	.reg .b64 	%rd<27>;

	ld.param.u64 	%rd5, [_Z29process_point_schedule_kernelPKmS0_mmmP21CPUGPUIterationResult_param_0];
	ld.param.u64 	%rd6, [_Z29process_point_schedule_kernelPKmS0_mmmP21CPUGPUIterationResult_param_1];
	ld.param.u64 	%rd7, [_Z29process_point_schedule_kernelPKmS0_mmmP21CPUGPUIterationResult_param_2];
	ld.param.u64 	%rd8, [_Z29process_point_schedule_kernelPKmS0_mmmP21CPUGPUIterationResult_param_3];
	ld.param.u64 	%rd10, [_Z29process_point_schedule_kernelPKmS0_mmmP21CPUGPUIterationResult_param_4];
	ld.param.u64 	%rd9, [_Z29process_point_schedule_kernelPKmS0_mmmP21CPUGPUIterationResult_param_5];
	mov.u32 	%r1, %ctaid.x;
	mov.u32 	%r2, %ntid.x;
	mov.u32 	%r3, %tid.x;
	mad.lo.s32 	%r4, %r1, %r2, %r3;
	cvt.s64.s32 	%rd1, %r4;
	setp.le.u64 	%p3, %rd10, %rd1;
	@%p3 bra 	$L__BB0_5;
	cvta.to.global.u64 	%rd11, %rd5;
	add.s64 	%rd12, %rd8, %rd1;
	shl.b64 	%rd13, %rd12, 3;
	add.s64 	%rd14, %rd11, %rd13;
	ld.global.u32 	%rd2, [%rd14];
	ld.global.u64 	%rd3, [%rd14+8];
	setp.ge.u64 	%p5, %rd2, %rd7;
	mov.pred 	%p10, 0;
	@%p5 bra 	$L__BB0_4;
	shr.u64 	%rd4, %rd2, 6;
	add.s64 	%rd15, %rd7, 63;
	shr.u64 	%rd16, %rd15, 6;
	setp.ge.u64 	%p7, %rd4, %rd16;
	@%p7 bra 	$L__BB0_4;
	cvta.to.global.u64 	%rd17, %rd6;
	shl.b64 	%rd18, %rd4, 3;
	add.s64 	%rd19, %rd17, %rd18;
	ld.global.u64 	%rd20, [%rd19];
	cvt.u32.u64 	%r5, %rd2;
	and.b32  	%r6, %r5, 63;
	shr.u64 	%rd21, %rd20, %r6;
	and.b64  	%rd22, %rd21, 1;
	setp.eq.b64 	%p10, %rd22, 1;
$L__BB0_4:
	and.b64  	%rd23, %rd3, 4294967295;
	setp.eq.s64 	%p8, %rd2, %rd23;
	selp.u16 	%rs1, 1, 0, %p8;
	or.pred  	%p9, %p8, %p10;
	selp.u16 	%rs2, 1, 0, %p9;
	selp.b64 	%rd24, 2, 1, %p8;
	cvta.to.global.u64 	%rd25, %rd9;
	mad.lo.s64 	%rd26, %rd1, 40, %rd25;
	st.global.u64 	[%rd26], %rd24;
	st.global.u8 	[%rd26+8], %rs2;
	st.global.u64 	[%rd26+16], %rd2;
	st.global.u64 	[%rd26+24], %rd23;
	st.global.u8 	[%rd26+32], %rs1;
$L__BB0_5:
	ret;

}
	// .globl	_Z40process_point_schedule_sequential_kernelPKmPmmmmP21CPUGPUIterationResult
.visible .entry _Z40process_point_schedule_sequential_kernelPKmPmmmmP21CPUGPUIterationResult(
	.param .u64 .ptr .align 1 _Z40process_point_schedule_sequential_kernelPKmPmmmmP21CPUGPUIterationResult_param_0,
	.param .u64 .ptr .align 1 _Z40process_point_schedule_sequential_kernelPKmPmmmmP21CPUGPUIterationResult_param_1,
	.param .u64 _Z40process_point_schedule_sequential_kernelPKmPmmmmP21CPUGPUIterationResult_param_2,
	.param .u64 _Z40process_point_schedule_sequential_kernelPKmPmmmmP21CPUGPUIterationResult_param_3,
	.param .u64 _Z40process_point_schedule_sequential_kernelPKmPmmmmP21CPUGPUIterationResult_param_4,
	.param .u64 .ptr .align 1 _Z40process_point_schedule_sequential_kernelPKmPmmmmP21CPUGPUIterationResult_param_5
)
{
	.reg .pred 	%p<51>;
	.reg .b16 	%rs<7>;
	.reg .b32 	%r<22>;
	.reg .b64 	%rd<115>;

	ld.param.u64 	%rd33, [_Z40process_point_schedule_sequential_kernelPKmPmmmmP21CPUGPUIterationResult_param_0];
	ld.param.u64 	%rd34, [_Z40process_point_schedule_sequential_kernelPKmPmmmmP21CPUGPUIterationResult_param_1];
	ld.param.u64 	%rd30, [_Z40process_point_schedule_sequential_kernelPKmPmmmmP21CPUGPUIterationResult_param_2];
	ld.param.u64 	%rd31, [_Z40process_point_schedule_sequential_kernelPKmPmmmmP21CPUGPUIterationResult_param_3];
	ld.param.u64 	%rd32, [_Z40process_point_schedule_sequential_kernelPKmPmmmmP21CPUGPUIterationResult_param_4];
	ld.param.u64 	%rd35, [_Z40process_point_schedule_sequential_kernelPKmPmmmmP21CPUGPUIterationResult_param_5];
	cvta.to.global.u64 	%rd1, %rd35;
	cvta.to.global.u64 	%rd2, %rd34;
	cvta.to.global.u64 	%rd3, %rd33;
	mov.u32 	%r1, %tid.x;
	mov.u32 	%r2, %ctaid.x;
	or.b32  	%r3, %r1, %r2;
	setp.ne.s32 	%p10, %r3, 0;
	setp.eq.s64 	%p11, %rd32, 0;
	or.pred  	%p12, %p10, %p11;
	@%p12 bra 	$L__BB1_29;
	add.s64 	%rd37, %rd30, 63;
	shr.u64 	%rd4, %rd37, 6;
	setp.eq.s64 	%p13, %rd32, 1;
	mov.b64 	%rd114, 0;
	@%p13 bra 	$L__BB1_20;
	and.b64  	%rd114, %rd32, -2;
	add.s64 	%rd112, %rd1, 40;
	shl.b64 	%rd38, %rd31, 3;
	add.s64 	%rd39, %rd38, %rd3;
	add.s64 	%rd111, %rd39, 8;
	mov.u64 	%rd113, %rd114;
$L__BB1_3:
	ld.global.u32 	%rd11, [%rd111+-8];
	ld.global.u64 	%rd12, [%rd111];
	setp.ge.u64 	%p15, %rd11, %rd30;
	mov.pred 	%p48, 0;
	@%p15 bra 	$L__BB1_6;
	shr.u64 	%rd13, %rd11, 6;
	setp.ge.u64 	%p17, %rd13, %rd4;
	@%p17 bra 	$L__BB1_6;
	shl.b64 	%rd40, %rd13, 3;
	add.s64 	%rd41, %rd2, %rd40;
	ld.global.u64 	%rd42, [%rd41];
	cvt.u32.u64 	%r4, %rd11;
	and.b32  	%r5, %r4, 63;
	shr.u64 	%rd43, %rd42, %r5;
	and.b64  	%rd44, %rd43, 1;
	setp.eq.b64 	%p48, %rd44, 1;
$L__BB1_6:
	and.b64  	%rd45, %rd12, 4294967295;
	setp.eq.s64 	%p19, %rd11, %rd45;
	selp.u16 	%rs1, 1, 0, %p19;
	or.pred  	%p20, %p19, %p48;
	selp.u16 	%rs2, 1, 0, %p20;
	selp.b64 	%rd47, 2, 1, %p19;
	st.global.u64 	[%rd112+-40], %rd47;
	st.global.u8 	[%rd112+-32], %rs2;
	st.global.u64 	[%rd112+-24], %rd11;
	st.global.u64 	[%rd112+-16], %rd45;
	st.global.u8 	[%rd112+-8], %rs1;
	and.pred  	%p21, %p48, %p19;
	not.pred 	%p22, %p20;
	or.pred  	%p3, %p21, %p22;
	@%p15 bra 	$L__BB1_11;
	shr.u64 	%rd14, %rd11, 6;
	and.b64  	%rd15, %rd11, 63;
	setp.ge.u64 	%p23, %rd14, %rd4;
	@%p23 bra 	$L__BB1_11;
	not.pred 	%p24, %p3;
	@%p24 bra 	$L__BB1_10;
	cvt.u32.u64 	%r9, %rd15;
	mov.b64 	%rd56, 1;
	shl.b64 	%rd57, %rd56, %r9;
	shl.b64 	%rd58, %rd14, 3;
	add.s64 	%rd59, %rd2, %rd58;
	ld.global.u64 	%rd60, [%rd59];
	or.b64  	%rd61, %rd60, %rd57;
	st.global.u64 	[%rd59], %rd61;
	bra.uni 	$L__BB1_11;
$L__BB1_10:
	cvt.u32.u64 	%r6, %rd15;
	mov.b64 	%rd48, -2;
	shl.b64 	%rd49, %rd48, %r6;
	neg.s32 	%r7, %r6;
	and.b32  	%r8, %r7, 63;
	shr.u64 	%rd50, %rd48, %r8;
	or.b64  	%rd51, %rd49, %rd50;
	shl.b64 	%rd52, %rd14, 3;
	add.s64 	%rd53, %rd2, %rd52;
	ld.global.u64 	%rd54, [%rd53];
	and.b64  	%rd55, %rd54, %rd51;
	st.global.u64 	[%rd53], %rd55;
$L__BB1_11:
	ld.global.u32 	%rd16, [%rd111];
	ld.global.u64 	%rd17, [%rd111+8];
	setp.ge.u64 	%p26, %rd16, %rd30;
	mov.pred 	%p49, 0;
	@%p26 bra 	$L__BB1_14;
	shr.u64 	%rd18, %rd16, 6;
	setp.ge.u64 	%p28, %rd18, %rd4;
	@%p28 bra 	$L__BB1_14;
	shl.b64 	%rd62, %rd18, 3;
	add.s64 	%rd63, %rd2, %rd62;
	ld.global.u64 	%rd64, [%rd63];
	cvt.u32.u64 	%r10, %rd16;
	and.b32  	%r11, %r10, 63;
	shr.u64 	%rd65, %rd64, %r11;
	and.b64  	%rd66, %rd65, 1;
	setp.eq.b64 	%p49, %rd66, 1;
$L__BB1_14:
	and.b64  	%rd67, %rd17, 4294967295;
	setp.eq.s64 	%p30, %rd16, %rd67;
	selp.u16 	%rs3, 1, 0, %p30;
	or.pred  	%p31, %p30, %p49;
	selp.u16 	%rs4, 1, 0, %p31;
	selp.b64 	%rd69, 2, 1, %p30;
	st.global.u64 	[%rd112], %rd69;
	st.global.u8 	[%rd112+8], %rs4;
	st.global.u64 	[%rd112+16], %rd16;
	st.global.u64 	[%rd112+24], %rd67;
	st.global.u8 	[%rd112+32], %rs3;
	and.pred  	%p32, %p49, %p30;
	not.pred 	%p33, %p31;
	or.pred  	%p6, %p32, %p33;
	@%p26 bra 	$L__BB1_19;
	shr.u64 	%rd19, %rd16, 6;
	and.b64  	%rd20, %rd16, 63;
	setp.ge.u64 	%p34, %rd19, %rd4;
	@%p34 bra 	$L__BB1_19;
	@%p6 bra 	$L__BB1_18;
	cvt.u32.u64 	%r12, %rd20;
	mov.b64 	%rd70, -2;
	shl.b64 	%rd71, %rd70, %r12;
	neg.s32 	%r13, %r12;
	and.b32  	%r14, %r13, 63;
	shr.u64 	%rd72, %rd70, %r14;
	or.b64  	%rd73, %rd71, %rd72;
	shl.b64 	%rd74, %rd19, 3;
	add.s64 	%rd75, %rd2, %rd74;
	ld.global.u64 	%rd76, [%rd75];
	and.b64  	%rd77, %rd76, %rd73;
	st.global.u64 	[%rd75], %rd77;
	bra.uni 	$L__BB1_19;
$L__BB1_18:
	cvt.u32.u64 	%r15, %rd20;
	mov.b64 	%rd78, 1;
	shl.b64 	%rd79, %rd78, %r15;
	shl.b64 	%rd80, %rd19, 3;
	add.s64 	%rd81, %rd2, %rd80;
	ld.global.u64 	%rd82, [%rd81];
	or.b64  	%rd83, %rd82, %rd79;
	st.global.u64 	[%rd81], %rd83;
$L__BB1_19:
	add.s64 	%rd113, %rd113, -2;
	add.s64 	%rd112, %rd112, 80;
	add.s64 	%rd111, %rd111, 16;
	setp.ne.s64 	%p35, %rd113, 0;
	@%p35 bra 	$L__BB1_3;
$L__BB1_20:
	and.b64  	%rd84, %rd32, 1;
	setp.eq.b64 	%p36, %rd84, 1;
	not.pred 	%p37, %p36;
	@%p37 bra 	$L__BB1_29;
	add.s64 	%rd85, %rd114, %rd31;
	shl.b64 	%rd86, %rd85, 3;
	add.s64 	%rd87, %rd3, %rd86;
	ld.global.u32 	%rd25, [%rd87];
	ld.global.u64 	%rd26, [%rd87+8];
	setp.ge.u64 	%p39, %rd25, %rd30;
	mov.pred 	%p50, 0;
	@%p39 bra 	$L__BB1_24;
	shr.u64 	%rd27, %rd25, 6;
	setp.ge.u64 	%p41, %rd27, %rd4;
	@%p41 bra 	$L__BB1_24;
	shl.b64 	%rd88, %rd27, 3;
	add.s64 	%rd89, %rd2, %rd88;
	ld.global.u64 	%rd90, [%rd89];
	cvt.u32.u64 	%r16, %rd25;
	and.b32  	%r17, %r16, 63;
	shr.u64 	%rd91, %rd90, %r17;
	and.b64  	%rd92, %rd91, 1;
	setp.eq.b64 	%p50, %rd92, 1;
$L__BB1_24:
	and.b64  	%rd93, %rd26, 4294967295;
	setp.ge.u64 	%p42, %rd25, %rd30;
	setp.eq.s64 	%p43, %rd25, %rd93;
	selp.u16 	%rs5, 1, 0, %p43;
	or.pred  	%p44, %p43, %p50;
	selp.u16 	%rs6, 1, 0, %p44;
	selp.b64 	%rd95, 2, 1, %p43;
	mad.lo.s64 	%rd96, %rd114, 40, %rd1;
	st.global.u64 	[%rd96], %rd95;
	st.global.u8 	[%rd96+8], %rs6;
	st.global.u64 	[%rd96+16], %rd25;
	st.global.u64 	[%rd96+24], %rd93;
	st.global.u8 	[%rd96+32], %rs5;
	and.pred  	%p45, %p50, %p43;
	not.pred 	%p46, %p44;
	or.pred  	%p9, %p45, %p46;
	@%p42 bra 	$L__BB1_29;
	shr.u64 	%rd28, %rd25, 6;
	and.b64  	%rd29, %rd25, 63;
	setp.ge.u64 	%p47, %rd28, %rd4;
	@%p47 bra 	$L__BB1_29;
	@%p9 bra 	$L__BB1_28;
	cvt.u32.u64 	%r18, %rd29;
	mov.b64 	%rd97, -2;
	shl.b64 	%rd98, %rd97, %r18;
	neg.s32 	%r19, %r18;
	and.b32  	%r20, %r19, 63;
	shr.u64 	%rd99, %rd97, %r20;
	or.b64  	%rd100, %rd98, %rd99;
	shl.b64 	%rd101, %rd28, 3;
	add.s64 	%rd102, %rd2, %rd101;
	ld.global.u64 	%rd103, [%rd102];
	and.b64  	%rd104, %rd103, %rd100;
	st.global.u64 	[%rd102], %rd104;
	bra.uni 	$L__BB1_29;
$L__BB1_28:
	cvt.u32.u64 	%r21, %rd29;
	mov.b64 	%rd105, 1;
	shl.b64 	%rd106, %rd105, %r21;
	shl.b64 	%rd107, %rd28, 3;
	add.s64 	%rd108, %rd2, %rd107;
	ld.global.u64 	%rd109, [%rd108];
	or.b64  	%rd110, %rd109, %rd106;
	st.global.u64 	[%rd108], %rd110;
$L__BB1_29:
	ret;

}
	// .globl	_Z46process_point_schedule_sequential_with_resultsPKmPmmmmS1_S1_S1_iii
.visible .entry _Z46process_point_schedule_sequential_with_resultsPKmPmmmmS1_S1_S1_iii(
	.param .u64 .ptr .align 1 _Z46process_point_schedule_sequential_with_resultsPKmPmmmmS1_S1_S1_iii_param_0,
	.param .u64 .ptr .align 1 _Z46process_point_schedule_sequential_with_resultsPKmPmmmmS1_S1_S1_iii_param_1,
	.param .u64 _Z46process_point_schedule_sequential_with_resultsPKmPmmmmS1_S1_S1_iii_param_2,
	.param .u64 _Z46process_point_schedule_sequential_with_resultsPKmPmmmmS1_S1_S1_iii_param_3,
	.param .u64 _Z46process_point_schedule_sequential_with_resultsPKmPmmmmS1_S1_S1_iii_param_4,
	.param .u64 .ptr .align 1 _Z46process_point_schedule_sequential_with_resultsPKmPmmmmS1_S1_S1_iii_param_5,
	.param .u64 .ptr .align 1 _Z46process_point_schedule_sequential_with_resultsPKmPmmmmS1_S1_S1_iii_param_6,
	.param .u64 .ptr .align 1 _Z46process_point_schedule_sequential_with_resultsPKmPmmmmS1_S1_S1_iii_param_7,
	.param .u32 _Z46process_point_schedule_sequential_with_resultsPKmPmmmmS1_S1_S1_iii_param_8,
	.param .u32 _Z46process_point_schedule_sequential_with_resultsPKmPmmmmS1_S1_S1_iii_param_9,
	.param .u32 _Z46process_point_schedule_sequential_with_resultsPKmPmmmmS1_S1_S1_iii_param_10
)
{
	.local .align 16 .b8 	__local_depot2[16];
	.reg .b64 	%SP;
	.reg .b64 	%SPL;
	.reg .pred 	%p<60>;
	.reg .b32 	%r<29>;
	.reg .b64 	%rd<174>;

	mov.u64 	%SPL, __local_depot2;
	cvta.local.u64 	%SP, %SPL;
	ld.param.u64 	%rd56, [_Z46process_point_schedule_sequential_with_resultsPKmPmmmmS1_S1_S1_iii_param_0];
	ld.param.u64 	%rd57, [_Z46process_point_schedule_sequential_with_resultsPKmPmmmmS1_S1_S1_iii_param_1];
	ld.param.u64 	%rd58, [_Z46process_point_schedule_sequential_with_resultsPKmPmmmmS1_S1_S1_iii_param_2];
	ld.param.u64 	%rd59, [_Z46process_point_schedule_sequential_with_resultsPKmPmmmmS1_S1_S1_iii_param_3];
	ld.param.u64 	%rd168, [_Z46process_point_schedule_sequential_with_resultsPKmPmmmmS1_S1_S1_iii_param_4];
	ld.param.u64 	%rd61, [_Z46process_point_schedule_sequential_with_resultsPKmPmmmmS1_S1_S1_iii_param_5];
	ld.param.u64 	%rd62, [_Z46process_point_schedule_sequential_with_resultsPKmPmmmmS1_S1_S1_iii_param_6];
	ld.param.u64 	%rd63, [_Z46process_point_schedule_sequential_with_resultsPKmPmmmmS1_S1_S1_iii_param_7];
	ld.param.u32 	%r1, [_Z46process_point_schedule_sequential_with_resultsPKmPmmmmS1_S1_S1_iii_param_9];
	cvta.to.global.u64 	%rd1, %rd57;
	cvta.to.global.u64 	%rd2, %rd56;
	cvta.to.global.u64 	%rd3, %rd63;
	cvta.to.global.u64 	%rd4, %rd62;
	cvta.to.global.u64 	%rd5, %rd61;
	add.u64 	%rd64, %SP, 0;
	add.u64 	%rd6, %SPL, 0;
	mov.u32 	%r3, %ctaid.x;
	mov.u32 	%r4, %tid.x;
	or.b32  	%r5, %r3, %r4;
	setp.ne.s32 	%p7, %r5, 0;
	@%p7 bra 	$L__BB2_45;
	mov.b64 	%rd65, 0;
	st.global.u64 	[%rd5], %rd65;
	st.global.u64 	[%rd4], %rd168;
	st.global.u64 	[%rd3], %rd65;
	setp.ne.s64 	%p8, %rd56, 0;
	setp.ne.s64 	%p9, %rd57, 0;
	and.pred  	%p10, %p8, %p9;
	@%p10 bra 	$L__BB2_3;
	mov.u64 	%rd144, $str;
	cvta.global.u64 	%rd145, %rd144;
	{ // callseq 4, 0
	.param .b64 param0;
	st.param.b64 	[param0], %rd145;
	.param .b64 param1;
	st.param.b64 	[param1], 0;
	.param .b32 retval0;
	call.uni (retval0), 
	vprintf, 
	(
	param0, 
	param1
	);
	ld.param.b32 	%r26, [retval0];
	} // callseq 4
	bra.uni 	$L__BB2_45;
$L__BB2_3:
	setp.eq.s64 	%p11, %rd59, 0;
	@%p11 bra 	$L__BB2_45;
	setp.lt.u64 	%p12, %rd59, 134217729;
	@%p12 bra 	$L__BB2_6;
	st.local.u64 	[%rd6], %rd59;
	mov.u64 	%rd141, $str$1;
	cvta.global.u64 	%rd142, %rd141;
	{ // callseq 3, 0
	.param .b64 param0;
	st.param.b64 	[param0], %rd142;
	.param .b64 param1;
	st.param.b64 	[param1], %rd64;
	.param .b32 retval0;
	call.uni (retval0), 
	vprintf, 
	(
	param0, 
	param1
	);
	ld.param.b32 	%r24, [retval0];
	} // callseq 3
	bra.uni 	$L__BB2_45;
$L__BB2_6:
	setp.ne.s32 	%p13, %r1, 0;
	setp.gt.u64 	%p14, %rd168, 2048;
	and.pred  	%p15, %p14, %p13;
	@%p15 bra 	$L__BB2_23;
	setp.eq.s64 	%p16, %rd59, 1;
	mov.b64 	%rd167, 0;
	mov.u64 	%rd169, %rd167;
	@%p16 bra 	$L__BB2_31;
	setp.ne.s32 	%p17, %r1, 0;
	add.s64 	%rd67, %rd58, 63;
	shr.u64 	%rd7, %rd67, 6;
	mov.b64 	%rd169, 0;
	@%p17 bra 	$L__BB2_12;
	mov.b64 	%rd160, 1;
	mov.u64 	%rd167, %rd169;
$L__BB2_10:
	shl.b64 	%rd70, %rd167, 3;
	add.s64 	%rd71, %rd2, %rd70;
	ld.global.u32 	%rd28, [%rd71];
	setp.lt.u64 	%p18, %rd28, %rd58;
	@%p18 bra 	$L__BB2_24;
	add.s64 	%rd169, %rd169, 1;
	setp.gt.u64 	%p19, %rd169, 499999;
	mov.u64 	%rd167, %rd160;
	@%p19 bra 	$L__BB2_31;
	bra.uni 	$L__BB2_30;
$L__BB2_12:
	mov.b64 	%rd153, 1;
	mov.u64 	%rd167, %rd169;
$L__BB2_13:
	shl.b64 	%rd90, %rd167, 3;
	add.s64 	%rd91, %rd2, %rd90;
	ld.global.u32 	%rd12, [%rd91];
	setp.lt.u64 	%p32, %rd12, %rd58;
	@%p32 bra 	$L__BB2_15;
	add.s64 	%rd169, %rd169, 1;
	setp.gt.u64 	%p33, %rd169, 499999;
	mov.u64 	%rd167, %rd153;
	@%p33 bra 	$L__BB2_31;
	bra.uni 	$L__BB2_22;
$L__BB2_15:
	shl.b64 	%rd92, %rd153, 3;
	add.s64 	%rd93, %rd2, %rd92;
	ld.global.u64 	%rd14, [%rd93];
	shr.u64 	%rd94, %rd12, 6;
	setp.ge.u64 	%p35, %rd94, %rd7;
	shl.b64 	%rd95, %rd94, 3;
	add.s64 	%rd15, %rd1, %rd95;
	mov.pred 	%p58, 0;
	@%p35 bra 	$L__BB2_17;
	ld.global.u64 	%rd96, [%rd15];
	cvt.u32.u64 	%r10, %rd12;
	and.b32  	%r11, %r10, 63;
	shr.u64 	%rd97, %rd96, %r11;
	and.b64  	%rd98, %rd97, 1;
	setp.eq.b64 	%p58, %rd98, 1;
$L__BB2_17:
	and.b64  	%rd99, %rd14, 4294967295;
	setp.lt.u64 	%p36, %rd99, %rd58;
	setp.eq.s64 	%p37, %rd12, %rd99;
	and.pred  	%p3, %p36, %p37;
	or.pred  	%p4, %p3, %p58;
	add.s64 	%rd100, %rd168, -2047;
	setp.lt.u64 	%p38, %rd100, -2048;
	and.pred  	%p39, %p4, %p38;
	@%p39 bra 	$L__BB2_31;
	add.s64 	%rd101, %rd168, 2;
	selp.b64 	%rd168, %rd101, %rd168, %p4;
	selp.b64 	%rd102, 2, 1, %p3;
	add.s64 	%rd167, %rd102, %rd167;
	add.s64 	%rd169, %rd169, 1;
	and.pred  	%p40, %p58, %p3;
	not.pred 	%p41, %p4;
	or.pred  	%p42, %p40, %p41;
	cvt.u32.u64 	%r12, %rd12;
	and.b32  	%r13, %r12, 63;
	mov.b64 	%rd103, 1;
	shl.b64 	%rd19, %rd103, %r13;
	@%p42 bra 	$L__BB2_20;
	not.b64 	%rd104, %rd19;
	atom.global.and.b64 	%rd105, [%rd15], %rd104;
	bra.uni 	$L__BB2_21;
$L__BB2_20:
	atom.global.or.b64 	%rd106, [%rd15], %rd19;
$L__BB2_21:
	setp.gt.u64 	%p43, %rd169, 499999;
	@%p43 bra 	$L__BB2_31;
$L__BB2_22:
	add.s64 	%rd153, %rd167, 1;
	setp.lt.u64 	%p44, %rd153, %rd59;
	@%p44 bra 	$L__BB2_13;
	bra.uni 	$L__BB2_31;
$L__BB2_23:
	mov.b64 	%rd137, 2048;
	st.local.v2.u64 	[%rd6], {%rd168, %rd137};
	mov.u64 	%rd138, $str$2;
	cvta.global.u64 	%rd139, %rd138;
	{ // callseq 2, 0
	.param .b64 param0;
	st.param.b64 	[param0], %rd139;
	.param .b64 param1;
	st.param.b64 	[param1], %rd64;
	.param .b32 retval0;
	call.uni (retval0), 
	vprintf, 
	(
	param0, 
	param1
	);
	ld.param.b32 	%r22, [retval0];
	} // callseq 2
	bra.uni 	$L__BB2_45;
$L__BB2_24:
	shl.b64 	%rd72, %rd160, 3;
	add.s64 	%rd73, %rd2, %rd72;
	ld.global.u64 	%rd30, [%rd73];
	shr.u64 	%rd74, %rd28, 6;
	setp.ge.u64 	%p21, %rd74, %rd7;
	shl.b64 	%rd75, %rd74, 3;
	add.s64 	%rd31, %rd1, %rd75;
	mov.pred 	%p59, 0;
	@%p21 bra 	$L__BB2_26;
	ld.global.u64 	%rd76, [%rd31];
	cvt.u32.u64 	%r6, %rd28;
	and.b32  	%r7, %r6, 63;
	shr.u64 	%rd77, %rd76, %r7;
	and.b64  	%rd78, %rd77, 1;
	setp.eq.b64 	%p59, %rd78, 1;
$L__BB2_26:
	and.b64  	%rd79, %rd30, 4294967295;
	setp.lt.u64 	%p22, %rd79, %rd58;
	setp.eq.s64 	%p23, %rd28, %rd79;
	and.pred  	%p24, %p22, %p23;
	or.pred  	%p25, %p24, %p59;
	min.u64 	%rd81, %rd168, 2046;
	add.s64 	%rd82, %rd81, 2;
	selp.b64 	%rd168, %rd82, %rd168, %p25;
	selp.b64 	%rd83, 2, 1, %p24;
	add.s64 	%rd167, %rd83, %rd167;
	add.s64 	%rd169, %rd169, 1;
	and.pred  	%p26, %p59, %p24;
	not.pred 	%p27, %p25;
	or.pred  	%p28, %p26, %p27;
	cvt.u32.u64 	%r8, %rd28;
	and.b32  	%r9, %r8, 63;
	mov.b64 	%rd84, 1;
	shl.b64 	%rd35, %rd84, %r9;
	not.pred 	%p29, %p28;
	@%p29 bra 	$L__BB2_28;
	atom.global.or.b64 	%rd87, [%rd31], %rd35;
	bra.uni 	$L__BB2_29;
$L__BB2_28:
	not.b64 	%rd85, %rd35;
	atom.global.and.b64 	%rd86, [%rd31], %rd85;
$L__BB2_29:
	setp.gt.u64 	%p30, %rd169, 499999;
	@%p30 bra 	$L__BB2_31;
$L__BB2_30:
	add.s64 	%rd160, %rd167, 1;
	setp.lt.u64 	%p31, %rd160, %rd59;
	@%p31 bra 	$L__BB2_10;
$L__BB2_31:
	ld.param.u32 	%r28, [_Z46process_point_schedule_sequential_with_resultsPKmPmmmmS1_S1_S1_iii_param_10];
	add.s64 	%rd107, %rd167, 1;
	setp.ne.s64 	%p45, %rd107, %rd59;
	setp.eq.s32 	%p46, %r28, 0;
	or.pred  	%p47, %p46, %p45;
	@%p47 bra 	$L__BB2_41;
	shl.b64 	%rd108, %rd167, 3;
	add.s64 	%rd109, %rd2, %rd108;
	ld.global.u32 	%rd43, [%rd109];
	setp.ge.u64 	%p48, %rd43, %rd58;
	@%p48 bra 	$L__BB2_40;
	shr.u64 	%rd110, %rd43, 6;
	add.s64 	%rd111, %rd58, 63;
	shr.u64 	%rd112, %rd111, 6;
	setp.ge.u64 	%p49, %rd110, %rd112;
	shl.b64 	%rd113, %rd110, 3;
	add.s64 	%rd44, %rd1, %rd113;
	@%p49 bra 	$L__BB2_39;
	ld.global.u64 	%rd114, [%rd44];
	cvt.u32.u64 	%r14, %rd43;
	and.b32  	%r15, %r14, 63;
	mov.b64 	%rd115, 1;
	shl.b64 	%rd45, %rd115, %r15;
	and.b64  	%rd116, %rd114, %rd45;
	setp.eq.s64 	%p50, %rd116, 0;
	@%p50 bra 	$L__BB2_39;
	setp.eq.s32 	%p51, %r1, 0;
	@%p51 bra 	$L__BB2_37;
	add.s64 	%rd118, %rd168, 1;
	setp.lt.u64 	%p52, %rd118, 2048;
	add.s64 	%rd119, %rd168, 2;
	selp.b64 	%rd168, %rd119, %rd168, %p52;
	bra.uni 	$L__BB2_38;
$L__BB2_37:
	min.u64 	%rd117, %rd168, 2046;
	add.s64 	%rd168, %rd117, 2;
$L__BB2_38:
	not.b64 	%rd120, %rd45;
	atom.global.and.b64 	%rd121, [%rd44], %rd120;
	add.s64 	%rd169, %rd169, 1;
	mov.u64 	%rd167, %rd59;
	bra.uni 	$L__BB2_41;
$L__BB2_39:
	cvt.u32.u64 	%r16, %rd43;
	and.b32  	%r17, %r16, 63;
	mov.b64 	%rd122, 1;
	shl.b64 	%rd123, %rd122, %r17;
	atom.global.or.b64 	%rd124, [%rd44], %rd123;
	add.s64 	%rd169, %rd169, 1;
	mov.u64 	%rd167, %rd59;
	bra.uni 	$L__BB2_41;
$L__BB2_40:
	add.s64 	%rd169, %rd169, 1;
	mov.u64 	%rd167, %rd59;
$L__BB2_41:
	ld.param.u64 	%rd148, [_Z46process_point_schedule_sequential_with_resultsPKmPmmmmS1_S1_S1_iii_param_7];
	ld.param.u64 	%rd147, [_Z46process_point_schedule_sequential_with_resultsPKmPmmmmS1_S1_S1_iii_param_6];
	ld.param.u64 	%rd146, [_Z46process_point_schedule_sequential_with_resultsPKmPmmmmS1_S1_S1_iii_param_5];
	cvta.to.local.u64 	%rd55, %rd64;
	setp.eq.s32 	%p53, %r1, 0;
	cvta.to.global.u64 	%rd126, %rd146;
	st.global.u64 	[%rd126], %rd167;
	cvta.to.global.u64 	%rd127, %rd147;
	st.global.u64 	[%rd127], %rd168;
	cvta.to.global.u64 	%rd128, %rd148;
	st.global.u64 	[%rd128], %rd169;
	setp.lt.u64 	%p54, %rd168, 2049;
	or.pred  	%p55, %p53, %p54;
	@%p55 bra 	$L__BB2_43;
	mov.b64 	%rd129, 2048;
	st.local.v2.u64 	[%rd55], {%rd168, %rd129};
	mov.u64 	%rd130, $str$3;
	cvta.global.u64 	%rd131, %rd130;
	{ // callseq 0, 0
	.param .b64 param0;
	st.param.b64 	[param0], %rd131;
	.param .b64 param1;
	st.param.b64 	[param1], %rd64;
	.param .b32 retval0;
	call.uni (retval0), 
	vprintf, 
	(
	param0, 
	param1
	);
	ld.param.b32 	%r18, [retval0];
	} // callseq 0
$L__BB2_43:
	and.b64  	%rd133, %rd168, 1;
	setp.eq.b64 	%p56, %rd133, 1;
	not.pred 	%p57, %p56;
	@%p57 bra 	$L__BB2_45;
	st.local.u64 	[%rd55], %rd168;
	mov.u64 	%rd134, $str$4;
	cvta.global.u64 	%rd135, %rd134;
	{ // callseq 1, 0
	.param .b64 param0;
	st.param.b64 	[param0], %rd135;
	.param .b64 param1;
	st.param.b64 	[param1], %rd64;
	.param .b32 retval0;
	call.uni (retval0), 
	vprintf, 
	(
	param0, 
	param1
	);
	ld.param.b32 	%r20, [retval0];
	} // callseq 1
$L__BB2_45:
	ret;

}


// ===== COMPILED SASS (sm_100) =====

	.target	sm_100

	.elftype	@"ET_EXEC"


//--------------------- .note.nv.tkinfo           --------------------------
	.section	.note.nv.tkinfo,"",@"SHT_NOTE"
	.sectionflags	@"SHF_NOTE_NV_TKINFO"
	.tkinfo
        /*0018*/ 	.word	0x00000002
        /*0030*/ 	.string	""
        /*0030*/ 	.string	"ptxas"
        /*0030*/ 	.string	"Cuda compilation tools, release 13.0, V13.0.88"
        /*0030*/ 	.string	"Build cuda_13.0.r13.0/compiler.36424714_0"
        /*0030*/ 	.string	"-arch sm_100 -m 64 "



//--------------------- .note.nv.cuinfo           --------------------------
	.section	.note.nv.cuinfo,"",@"SHT_NOTE"
	.sectionflags	@"SHF_NOTE_NV_CUINFO"
        /*0018*/ 	.short	0x0002
        /*001a*/ 	.short	0x0064
        /*001c*/ 	.short	0x0082
	.zero		2


//--------------------- .nv.info                  --------------------------
	.section	.nv.info,"",@"SHT_CUDA_INFO"
	.align	4


	//----- nvinfo : EIATTR_REGCOUNT
	.align		4
        /*0000*/ 	.byte	0x04, 0x2f
        /*0002*/ 	.short	(.L_6 - .L_5)
	.align		4
.L_5:
        /*0004*/ 	.word	index@(_Z29process_point_schedule_kernelPKmS0_mmmP21CPUGPUIterationResult)
        /*0008*/ 	.word	0x00000010


	//----- nvinfo : EIATTR_FRAME_SIZE
	.align		4
.L_6:
        /*000c*/ 	.byte	0x04, 0x11
        /*000e*/ 	.short	(.L_8 - .L_7)
	.align		4
.L_7:
        /*0010*/ 	.word	index@(_Z29process_point_schedule_kernelPKmS0_mmmP21CPUGPUIterationResult)
        /*0014*/ 	.word	0x00000000


	//----- nvinfo : EIATTR_REGCOUNT
	.align		4
.L_8:
        /*0018*/ 	.byte	0x04, 0x2f
        /*001a*/ 	.short	(.L_10 - .L_9)
	.align		4
.L_9:
        /*001c*/ 	.word	index@(_Z40process_point_schedule_sequential_kernelPKmPmmmmP21CPUGPUIterationResult)
        /*0020*/ 	.word	0x00000014


	//----- nvinfo : EIATTR_FRAME_SIZE
	.align		4
.L_10:
        /*0024*/ 	.byte	0x04, 0x11
        /*0026*/ 	.short	(.L_12 - .L_11)
	.align		4
.L_11:
        /*0028*/ 	.word	index@(_Z40process_point_schedule_sequential_kernelPKmPmmmmP21CPUGPUIterationResult)
        /*002c*/ 	.word	0x00000000


	//----- nvinfo : EIATTR_REGCOUNT
	.align		4
.L_12:
        /*0030*/ 	.byte	0x04, 0x2f
        /*0032*/ 	.short	(.L_14 - .L_13)
	.align		4
.L_13:
        /*0034*/ 	.word	index@(_Z46process_point_schedule_sequential_with_resultsPKmPmmmmS1_S1_S1_iii)
        /*0038*/ 	.word	0x0000001a


	//----- nvinfo : EIATTR_FRAME_SIZE
	.align		4
.L_14:
        /*003c*/ 	.byte	0x04, 0x11
        /*003e*/ 	.short	(.L_16 - .L_15)
	.align		4
.L_15:
        /*0040*/ 	.word	index@(_Z46process_point_schedule_sequential_with_resultsPKmPmmmmS1_S1_S1_iii)
        /*0044*/ 	.word	0x00000010


	//----- nvinfo : EIATTR_MIN_STACK_SIZE
	.align		4
.L_16:
        /*0048*/ 	.byte	0x04, 0x12
        /*004a*/ 	.short	(.L_18 - .L_17)
	.align		4
.L_17:
        /*004c*/ 	.word	index@(_Z46process_point_schedule_sequential_with_resultsPKmPmmmmS1_S1_S1_iii)
        /*0050*/ 	.word	0x00000010


	//----- nvinfo : EIATTR_MIN_STACK_SIZE
	.align		4
.L_18:
        /*0054*/ 	.byte	0x04, 0x12
        /*0056*/ 	.short	(.L_20 - .L_19)
	.align		4
.L_19:
        /*0058*/ 	.word	index@(_Z40process_point_schedule_sequential_kernelPKmPmmmmP21CPUGPUIterationResult)
        /*005c*/ 	.word	0x00000000


	//----- nvinfo : EIATTR_MIN_STACK_SIZE
	.align		4
.L_20:
        /*0060*/ 	.byte	0x04, 0x12
        /*0062*/ 	.short	(.L_22 - .L_21)
	.align		4
.L_21:
        /*0064*/ 	.word	index@(_Z29process_point_schedule_kernelPKmS0_mmmP21CPUGPUIterationResult)
        /*0068*/ 	.word	0x00000000
.L_22:


//--------------------- .nv.compat                --------------------------
	.section	.nv.compat,"",@"SHT_CUDA_COMPAT_INFO"
	.align	4
        /*0000*/ 	.byte	0x02, 0x09, 0x00, 0x00, 0x02, 0x02, 0x01, 0x00, 0x02, 0x05, 0x05, 0x00, 0x03, 0x07, 0x01, 0x01
        /*0010*/ 	.byte	0x02, 0x03, 0x00, 0x00, 0x02, 0x06, 0x01, 0x00, 0x04, 0x0b, 0x08, 0x00, 0x09, 0x00, 0x00, 0x00
        /*0020*/ 	.byte	0x00, 0x00, 0x00, 0x00


//--------------------- .nv.info._Z46process_point_schedule_sequential_with_resultsPKmPmmmmS1_S1_S1_iii --------------------------
	.section	.nv.info._Z46process_point_schedule_sequential_with_resultsPKmPmmmmS1_S1_S1_iii,"",@"SHT_CUDA_INFO"
	.sectionflags	@""
	.align	4


	//----- nvinfo : EIATTR_CUDA_API_VERSION
	.align		4
        /*0000*/ 	.byte	0x04, 0x37
        /*0002*/ 	.short	(.L_24 - .L_23)
.L_23:
        /*0004*/ 	.word	0x00000082


	//----- nvinfo : EIATTR_KPARAM_INFO
	.align		4
.L_24:
        /*0008*/ 	.byte	0x04, 0x17
        /*000a*/ 	.short	(.L_26 - .L_25)
.L_25:
        /*000c*/ 	.word	0x00000000
        /*0010*/ 	.short	0x000a
        /*0012*/ 	.short	0x0048
        /*0014*/ 	.byte	0x00, 0xf0, 0x11, 0x00


	//----- nvinfo : EIATTR_KPARAM_INFO
	.align		4
.L_26:
        /*0018*/ 	.byte	0x04, 0x17
        /*001a*/ 	.short	(.L_28 - .L_27)
.L_27:
        /*001c*/ 	.word	0x00000000
        /*0020*/ 	.short	0x0009
        /*0022*/ 	.short	0x0044
        /*0024*/ 	.byte	0x00, 0xf0, 0x11, 0x00


	//----- nvinfo : EIATTR_KPARAM_INFO
	.align		4
.L_28:
        /*0028*/ 	.byte	0x04, 0x17
        /*002a*/ 	.short	(.L_30 - .L_29)
.L_29:
        /*002c*/ 	.word	0x00000000
        /*0030*/ 	.short	0x0008
        /*0032*/ 	.short	0x0040
        /*0034*/ 	.byte	0x00, 0xf0, 0x11, 0x00


	//----- nvinfo : EIATTR_KPARAM_INFO
	.align		4
.L_30:
        /*0038*/ 	.byte	0x04, 0x17
        /*003a*/ 	.short	(.L_32 - .L_31)
.L_31:
        /*003c*/ 	.word	0x00000000
        /*0040*/ 	.short	0x0007
        /*0042*/ 	.short	0x0038
        /*0044*/ 	.byte	0x00, 0xf5, 0x21, 0x00


	//----- nvinfo : EIATTR_KPARAM_INFO
	.align		4
.L_32:
        /*0048*/ 	.byte	0x04, 0x17
        /*004a*/ 	.short	(.L_34 - .L_33)
.L_33:
        /*004c*/ 	.word	0x00000000
        /*0050*/ 	.short	0x0006
        /*0052*/ 	.short	0x0030
        /*0054*/ 	.byte	0x00, 0xf5, 0x21, 0x00


	//----- nvinfo : EIATTR_KPARAM_INFO
	.align		4
.L_34:
        /*0058*/ 	.byte	0x04, 0x17
        /*005a*/ 	.short	(.L_36 - .L_35)
.L_35:
        /*005c*/ 	.word	0x00000000
        /*0060*/ 	.short	0x0005
        /*0062*/ 	.short	0x0028
        /*0064*/ 	.byte	0x00, 0xf5, 0x21, 0x00


	//----- nvinfo : EIATTR_KPARAM_INFO
	.align		4
.L_36:
        /*0068*/ 	.byte	0x04, 0x17
        /*006a*/ 	.short	(.L_38 - .L_37)
.L_37:
        /*006c*/ 	.word	0x00000000
        /*0070*/ 	.short	0x0004
        /*0072*/ 	.short	0x0020
        /*0074*/ 	.byte	0x00, 0xf0, 0x21, 0x00


	//----- nvinfo : EIATTR_KPARAM_INFO
	.align		4
.L_38:
        /*0078*/ 	.byte	0x04, 0x17
        /*007a*/ 	.short	(.L_40 - .L_39)
.L_39:
        /*007c*/ 	.word	0x00000000
        /*0080*/ 	.short	0x0003
        /*0082*/ 	.short	0x0018
        /*0084*/ 	.byte	0x00, 0xf0, 0x21, 0x00


	//----- nvinfo : EIATTR_KPARAM_INFO
	.align		4
.L_40:
        /*0088*/ 	.byte	0x04, 0x17
        /*008a*/ 	.short	(.L_42 - .L_41)
.L_41:
        /*008c*/ 	.word	0x00000000
        /*0090*/ 	.short	0x0002
        /*0092*/ 	.short	0x0010
        /*0094*/ 	.byte	0x00, 0xf0, 0x21, 0x00


	//----- nvinfo : EIATTR_KPARAM_INFO
	.align		4
.L_42:
        /*0098*/ 	.byte	0x04, 0x17
        /*009a*/ 	.short	(.L_44 - .L_43)
.L_43:
        /*009c*/ 	.word	0x00000000
        /*00a0*/ 	.short	0x0001
        /*00a2*/ 	.short	0x0008
        /*00a4*/ 	.byte	0x00, 0xf5, 0x21, 0x00


	//----- nvinfo : EIATTR_KPARAM_INFO
	.align		4
.L_44:
        /*00a8*/ 	.byte	0x04, 0x17
        /*00aa*/ 	.short	(.L_46 - .L_45)
.L_45:
        /*00ac*/ 	.word	0x00000000
        /*00b0*/ 	.short	0x0000
        /*00b2*/ 	.short	0x0000
        /*00b4*/ 	.byte	0x00, 0xf5, 0x21, 0x00


	//----- nvinfo : EIATTR_SPARSE_MMA_MASK
	.align		4
.L_46:
        /*00b8*/ 	.byte	0x03, 0x50
        /*00ba*/ 	.short	0x0000


	//----- nvinfo : EIATTR_MAXREG_COUNT
	.align		4
        /*00bc*/ 	.byte	0x03, 0x1b
        /*00be*/ 	.short	0x00ff


	//----- nvinfo : EIATTR_EXTERNS
	.align		4
        /*00c0*/ 	.byte	0x04, 0x0f
        /*00c2*/ 	.short	(.L_48 - .L_47)


	//   ....[0]....
	.align		4
.L_47:
        /*00c4*/ 	.word	index@(vprintf)


	//----- nvinfo : EIATTR_MERCURY_ISA_VERSION
	.align		4
.L_48:
        /*00c8*/ 	.byte	0x03, 0x5f
        /*00ca*/ 	.short	0x0101


	//----- nvinfo : EIATTR_VRC_CTA_INIT_COUNT
	.align		4
        /*00cc*/ 	.byte	0x02, 0x4a
	.zero		1
	.zero		1


	//----- nvinfo : EIATTR_SYSCALL_OFFSETS
	.align		4
        /*00d0*/ 	.byte	0x04, 0x46
        /*00d2*/ 	.short	(.L_50 - .L_49)


	//   ....[0]....
.L_49:
        /*00d4*/ 	.word	0x00000220


	//   ....[1]....
        /*00d8*/ 	.word	0x00000350


	//   ....[2]....
        /*00dc*/ 	.word	0x00001490


	//   ....[3]....
        /*00e0*/ 	.word	0x00001570


	//   ....[4]....
        /*00e4*/ 	.word	0x00001640


	//----- nvinfo : EIATTR_EXIT_INSTR_OFFSETS
	.align		4
.L_50:
        /*00e8*/ 	.byte	0x04, 0x1c
        /*00ea*/ 	.short	(.L_52 - .L_51)


	//   ....[0]....
.L_51:
        /*00ec*/ 	.word	0x000000b0


	//   ....[1]....
        /*00f0*/ 	.word	0x00000230


	//   ....[2]....
        /*00f4*/ 	.word	0x00000270


	//   ....[3]....
        /*00f8*/ 	.word	0x00000360


	//   ....[4]....
        /*00fc*/ 	.word	0x000014d0


	//   ....[5]....
        /*0100*/ 	.word	0x00001580


	//   ....[6]....
        /*0104*/ 	.word	0x00001650


	//----- nvinfo : EIATTR_CRS_STACK_SIZE
	.align		4
.L_52:
        /*0108*/ 	.byte	0x04, 0x1e
        /*010a*/ 	.short	(.L_54 - .L_53)
.L_53:
        /*010c*/ 	.word	0x00000000


	//----- nvinfo : EIATTR_CBANK_PARAM_SIZE
	.align		4
.L_54:
        /*0110*/ 	.byte	0x03, 0x19
        /*0112*/ 	.short	0x004c


	//----- nvinfo : EIATTR_PARAM_CBANK
	.align		4
        /*0114*/ 	.byte	0x04, 0x0a
        /*0116*/ 	.short	(.L_56 - .L_55)
	.align		4
.L_55:
        /*0118*/ 	.word	index@(.nv.constant0._Z46process_point_schedule_sequential_with_resultsPKmPmmmmS1_S1_S1_iii)
        /*011c*/ 	.short	0x0380
        /*011e*/ 	.short	0x004c


	//----- nvinfo : EIATTR_SW_WAR
	.align		4
.L_56:
        /*0120*/ 	.byte	0x04, 0x36
        /*0122*/ 	.short	(.L_58 - .L_57)
.L_57:
        /*0124*/ 	.word	0x00000008
.L_58:


//--------------------- .nv.info._Z40process_point_schedule_sequential_kernelPKmPmmmmP21CPUGPUIterationResult --------------------------
	.section	.nv.info._Z40process_point_schedule_sequential_kernelPKmPmmmmP21CPUGPUIterationResult,"",@"SHT_CUDA_INFO"
	.sectionflags	@""
	.align	4


	//----- nvinfo : EIATTR_CUDA_API_VERSION
	.align		4
        /*0000*/ 	.byte	0x04, 0x37
        /*0002*/ 	.short	(.L_60 - .L_59)
.L_59:
        /*0004*/ 	.word	0x00000082


	//----- nvinfo : EIATTR_KPARAM_INFO
	.align		4
.L_60:
        /*0008*/ 	.byte	0x04, 0x17
        /*000a*/ 	.short	(.L_62 - .L_61)
.L_61:
        /*000c*/ 	.word	0x00000000
        /*0010*/ 	.short	0x0005
        /*0012*/ 	.short	0x0028
        /*0014*/ 	.byte	0x00, 0xf5, 0x21, 0x00


	//----- nvinfo : EIATTR_KPARAM_INFO
	.align		4
.L_62:
        /*0018*/ 	.byte	0x04, 0x17
        /*001a*/ 	.short	(.L_64 - .L_63)
.L_63:
        /*001c*/ 	.word	0x00000000
        /*0020*/ 	.short	0x0004
        /*0022*/ 	.short	0x0020
        /*0024*/ 	.byte	0x00, 0xf0, 0x21, 0x00


	//----- nvinfo : EIATTR_KPARAM_INFO
	.align		4
.L_64:
        /*0028*/ 	.byte	0x04, 0x17
        /*002a*/ 	.short	(.L_66 - .L_65)
.L_65:
        /*002c*/ 	.word	0x00000000
        /*0030*/ 	.short	0x0003
        /*0032*/ 	.short	0x0018
        /*0034*/ 	.byte	0x00, 0xf0, 0x21, 0x00


	//----- nvinfo : EIATTR_KPARAM_INFO
	.align		4
.L_66:
        /*0038*/ 	.byte	0x04, 0x17
        /*003a*/ 	.short	(.L_68 - .L_67)
.L_67:
        /*003c*/ 	.word	0x00000000
        /*0040*/ 	.short	0x0002
        /*0042*/ 	.short	0x0010
        /*0044*/ 	.byte	0x00, 0xf0, 0x21, 0x00


	//----- nvinfo : EIATTR_KPARAM_INFO
	.align		4
.L_68:
        /*0048*/ 	.byte	0x04, 0x17
        /*004a*/ 	.short	(.L_70 - .L_69)
.L_69:
        /*004c*/ 	.word	0x00000000
        /*0050*/ 	.short	0x0001
        /*0052*/ 	.short	0x0008
        /*0054*/ 	.byte	0x00, 0xf5, 0x21, 0x00


	//----- nvinfo : EIATTR_KPARAM_INFO
	.align		4
.L_70:
        /*0058*/ 	.byte	0x04, 0x17
        /*005a*/ 	.short	(.L_72 - .L_71)
.L_71:
        /*005c*/ 	.word	0x00000000
        /*0060*/ 	.short	0x0000
        /*0062*/ 	.short	0x0000
        /*0064*/ 	.byte	0x00, 0xf5, 0x21, 0x00


	//----- nvinfo : EIATTR_SPARSE_MMA_MASK
	.align		4
.L_72:
        /*0068*/ 	.byte	0x03, 0x50
        /*006a*/ 	.short	0x0000


	//----- nvinfo : EIATTR_MAXREG_COUNT
	.align		4
        /*006c*/ 	.byte	0x03, 0x1b
        /*006e*/ 	.short	0x00ff


	//----- nvinfo : EIATTR_MERCURY_ISA_VERSION
	.align		4
        /*0070*/ 	.byte	0x03, 0x5f
        /*0072*/ 	.short	0x0101


	//----- nvinfo : EIATTR_VRC_CTA_INIT_COUNT
	.align		4
        /*0074*/ 	.byte	0x02, 0x4a
	.zero		1
	.zero		1


	//----- nvinfo : EIATTR_EXIT_INSTR_OFFSETS
	.align		4
        /*0078*/ 	.byte	0x04, 0x1c
        /*007a*/ 	.short	(.L_74 - .L_73)


	//   ....[0]....
.L_73:
        /*007c*/ 	.word	0x00000070


	//   ....[1]....
        /*0080*/ 	.word	0x00000b00


	//   ....[2]....
        /*0084*/ 	.word	0x00000e30


	//   ....[3]....
        /*0088*/ 	.word	0x00000e80


	//   ....[4]....
        /*008c*/ 	.word	0x00000fa0


	//   ....[5]....
        /*0090*/ 	.word	0x00001040


	//----- nvinfo : EIATTR_CBANK_PARAM_SIZE
	.align		4
.L_74:
        /*0094*/ 	.byte	0x03, 0x19
        /*0096*/ 	.short	0x0030


	//----- nvinfo : EIATTR_PARAM_CBANK
	.align		4
        /*0098*/ 	.byte	0x04, 0x0a
        /*009a*/ 	.short	(.L_76 - .L_75)
	.align		4
.L_75:
        /*009c*/ 	.word	index@(.nv.constant0._Z40process_point_schedule_sequential_kernelPKmPmmmmP21CPUGPUIterationResult)
        /*00a0*/ 	.short	0x0380
        /*00a2*/ 	.short	0x0030


	//----- nvinfo : EIATTR_SW_WAR
	.align		4
.L_76:
        /*00a4*/ 	.byte	0x04, 0x36
        /*00a6*/ 	.short	(.L_78 - .L_77)
.L_77:
        /*00a8*/ 	.word	0x00000008
.L_78:


//--------------------- .nv.info._Z29process_point_schedule_kernelPKmS0_mmmP21CPUGPUIterationResult --------------------------
	.section	.nv.info._Z29process_point_schedule_kernelPKmS0_mmmP21CPUGPUIterationResult,"",@"SHT_CUDA_INFO"
	.sectionflags	@""
	.align	4


	//----- nvinfo : EIATTR_CUDA_API_VERSION
	.align		4
        /*0000*/ 	.byte	0x04, 0x37
        /*0002*/ 	.short	(.L_80 - .L_79)
.L_79:
        /*0004*/ 	.word	0x00000082


	//----- nvinfo : EIATTR_KPARAM_INFO
	.align		4
.L_80:
        /*0008*/ 	.byte	0x04, 0x17
        /*000a*/ 	.short	(.L_82 - .L_81)
.L_81:
        /*000c*/ 	.word	0x00000000
        /*0010*/ 	.short	0x0005
        /*0012*/ 	.short	0x0028
        /*0014*/ 	.byte	0x00, 0xf5, 0x21, 0x00


	//----- nvinfo : EIATTR_KPARAM_INFO
	.align		4
.L_82:
        /*0018*/ 	.byte	0x04, 0x17
        /*001a*/ 	.short	(.L_84 - .L_83)
.L_83:
        /*001c*/ 	.word	0x00000000
        /*0020*/ 	.short	0x0004
        /*0022*/ 	.short	0x0020
        /*0024*/ 	.byte	0x00, 0xf0, 0x21, 0x00


	//----- nvinfo : EIATTR_KPARAM_INFO
	.align		4
.L_84:
        /*0028*/ 	.byte	0x04, 0x17
        /*002a*/ 	.short	(.L_86 - .L_85)
.L_85:
        /*002c*/ 	.word	0x00000000
        /*0030*/ 	.short	0x0003
        /*0032*/ 	.short	0x0018
        /*0034*/ 	.byte	0x00, 0xf0, 0x21, 0x00


	//----- nvinfo : EIATTR_KPARAM_INFO
	.align		4
.L_86:
        /*0038*/ 	.byte	0x04, 0x17
        /*003a*/ 	.short	(.L_88 - .L_87)
.L_87:
        /*003c*/ 	.word	0x00000000
        /*0040*/ 	.short	0x0002
        /*0042*/ 	.short	0x0010
        /*0044*/ 	.byte	0x00, 0xf0, 0x21, 0x00


	//----- nvinfo : EIATTR_KPARAM_INFO
	.align		4
.L_88:
        /*0048*/ 	.byte	0x04, 0x17
        /*004a*/ 	.short	(.L_90 - .L_89)
.L_89:
        /*004c*/ 	.word	0x00000000
        /*0050*/ 	.short	0x0001
        /*0052*/ 	.short	0x0008
        /*0054*/ 	.byte	0x00, 0xf5, 0x21, 0x00


	//----- nvinfo : EIATTR_KPARAM_INFO
	.align		4
.L_90:
        /*0058*/ 	.byte	0x04, 0x17
        /*005a*/ 	.short	(.L_92 - .L_91)
.L_91:
        /*005c*/ 	.word	0x00000000
        /*0060*/ 	.short	0x0000
        /*0062*/ 	.short	0x0000
        /*0064*/ 	.byte	0x00, 0xf5, 0x21, 0x00


	//----- nvinfo : EIATTR_SPARSE_MMA_MASK
	.align		4
.L_92:
        /*0068*/ 	.byte	0x03, 0x50
        /*006a*/ 	.short	0x0000


	//----- nvinfo : EIATTR_MAXREG_COUNT
	.align		4
        /*006c*/ 	.byte	0x03, 0x1b
        /*006e*/ 	.short	0x00ff


	//----- nvinfo : EIATTR_MERCURY_ISA_VERSION
	.align		4
        /*0070*/ 	.byte	0x03, 0x5f
        /*0072*/ 	.short	0x0101


	//----- nvinfo : EIATTR_VRC_CTA_INIT_COUNT
	.align		4
        /*0074*/ 	.byte	0x02, 0x4a
	.zero		1
	.zero		1


	//----- nvinfo : EIATTR_EXIT_INSTR_OFFSETS
	.align		4
        /*0078*/ 	.byte	0x04, 0x1c
        /*007a*/ 	.short	(.L_94 - .L_93)


	//   ....[0]....
.L_93:
        /*007c*/ 	.word	0x00000090


	//   ....[1]....
        /*0080*/ 	.word	0x000003f0


	//----- nvinfo : EIATTR_CRS_STACK_SIZE
	.align		4
.L_94:
        /*0084*/ 	.byte	0x04, 0x1e
        /*0086*/ 	.short	(.L_96 - .L_95)
.L_95:
        /*0088*/ 	.word	0x00000000


	//----- nvinfo : EIATTR_CBANK_PARAM_SIZE
	.align		4
.L_96:
        /*008c*/ 	.byte	0x03, 0x19
        /*008e*/ 	.short	0x0030


	//----- nvinfo : EIATTR_PARAM_CBANK
	.align		4
        /*0090*/ 	.byte	0x04, 0x0a
        /*0092*/ 	.short	(.L_98 - .L_97)
	.align		4
.L_97:
        /*0094*/ 	.word	index@(.nv.constant0._Z29process_point_schedule_kernelPKmS0_mmmP21CPUGPUIterationResult)
        /*0098*/ 	.short	0x0380
        /*009a*/ 	.short	0x0030


	//----- nvinfo : EIATTR_SW_WAR
	.align		4
.L_98:
        /*009c*/ 	.byte	0x04, 0x36
        /*009e*/ 	.short	(.L_100 - .L_99)
.L_99:
        /*00a0*/ 	.word	0x00000008
.L_100:


//--------------------- .nv.callgraph             --------------------------
	.section	.nv.callgraph,"",@"SHT_CUDA_CALLGRAPH"
	.align	4
	.sectionentsize	8
	.align		4
        /*0000*/ 	.word	0x00000000
	.align		4
        /*0004*/ 	.word	0xffffffff
	.align		4
        /*0008*/ 	.word	index@(_Z46process_point_schedule_sequential_with_resultsPKmPmmmmS1_S1_S1_iii)
	.align		4
        /*000c*/ 	.word	index@(vprintf)
	.align		4
        /*0010*/ 	.word	0x00000000
	.align		4
        /*0014*/ 	.word	0xfffffffe
	.align		4
        /*0018*/ 	.word	0x00000000
	.align		4
        /*001c*/ 	.word	0xfffffffd
	.align		4
        /*0020*/ 	.word	0x00000000
	.align		4
        /*0024*/ 	.word	0xfffffffc


//--------------------- .nv.constant4             --------------------------
	.section	.nv.constant4,"a",@progbits
	.align	8
	.align		8
.nv.constant4:
        /*0000*/ 	.dword	vprintf
	.align		8
        /*0008*/ 	.dword	$str
	.align		8
        /*0010*/ 	.dword	$str$1
	.align		8
        /*0018*/ 	.dword	$str$2
	.align		8
        /*0020*/ 	.dword	$str$3
	.align		8
        /*0028*/ 	.dword	$str$4


//--------------------- .text._Z46process_point_schedule_sequential_with_resultsPKmPmmmmS1_S1_S1_iii --------------------------
	.section	.text._Z46process_point_schedule_sequential_with_resultsPKmPmmmmS1_S1_S1_iii,"ax",@progbits
	.align	128
        .global         _Z46process_point_schedule_sequential_with_resultsPKmPmmmmS1_S1_S1_iii
        .type           _Z46process_point_schedule_sequential_with_resultsPKmPmmmmS1_S1_S1_iii,@function
        .size           _Z46process_point_schedule_sequential_with_resultsPKmPmmmmS1_S1_S1_iii,(.L_x_38 - _Z46process_point_schedule_sequential_with_resultsPKmPmmmmS1_S1_S1_iii)
        .other          _Z46process_point_schedule_sequential_with_resultsPKmPmmmmS1_S1_S1_iii,@"STO_CUDA_ENTRY STV_DEFAULT"
_Z46process_point_schedule_sequential_with_resultsPKmPmmmmS1_S1_S1_iii:
.text._Z46process_point_schedule_sequential_with_resultsPKmPmmmmS1_S1_S1_iii:
[----:B------:R-:W0:Y:S01]  /*0000*/  LDC R1, c[0x0][0x37c] ;  /* 0x0000df00ff017b82 */ /* 0x000e220000000800 */
[----:B------:R-:W1:Y:S07]  /*0010*/  S2R R0, SR_TID.X ;  /* 0x0000000000007919 */ /* 0x000e6e0000002100 */
[----:B------:R-:W1:Y:S01]  /*0020*/  S2UR UR6, SR_CTAID.X ;  /* 0x00000000000679c3 */ /* 0x000e620000002500 */
[----:B------:R-:W2:Y:S01]  /*0030*/  LDCU UR4, c[0x0][0x2f8] ;  /* 0x00005f00ff0477ac */ /* 0x000ea20008000800 */
[----:B0-----:R-:W-:Y:S01]  /*0040*/  VIADD R1, R1, 0xfffffff0 ;  /* 0xfffffff001017836 */ /* 0x001fe20000000000 */
[----:B------:R-:W0:Y:S01]  /*0050*/  LDCU UR7, c[0x0][0x3a0] ;  /* 0x00007400ff0777ac */ /* 0x000e220008000800 */
[----:B------:R-:W3:Y:S03]  /*0060*/  LDCU UR5, c[0x0][0x2fc] ;  /* 0x00005f80ff0577ac */ /* 0x000ee60008000800 */
[----:B--2---:R-:W-:Y:S01]  /*0070*/  IADD3 R22, P1, PT, R1, UR4, RZ ;  /* 0x0000000401167c10 */ /* 0x004fe2000ff3e0ff */
[----:B0-----:R-:W-:-:S04]  /*0080*/  IMAD.U32 R16, RZ, RZ, UR7 ;  /* 0x00000007ff107e24 */ /* 0x001fc8000f8e00ff */
[----:B---3--:R-:W-:Y:S01]  /*0090*/  IMAD.X R2, RZ, RZ, UR5, P1 ;  /* 0x00000005ff027e24 */ /* 0x008fe200088e06ff */
[----:B-1----:R-:W-:-:S13]  /*00a0*/  LOP3.LUT P0, RZ, R0, UR6, RZ, 0xfc, !PT ;  /* 0x0000000600ff7c12 */ /* 0x002fda000f80fcff */
[----:B------:R-:W-:Y:S05]  /*00b0*/  @P0 EXIT ;  /* 0x000000000000094d */ /* 0x000fea0003800000 */
[----:B------:R-:W0:Y:S01]  /*00c0*/  LDCU.128 UR8, c[0x0][0x380] ;  /* 0x00007000ff0877ac */ /* 0x000e220008000c00 */
[----:B------:R-:W1:Y:S01]  /*00d0*/  LDC.64 R4, c[0x0][0x3a8] ;  /* 0x0000ea00ff047b82 */ /* 0x000e620000000a00 */
[----:B------:R-:W1:Y:S07]  /*00e0*/  LDCU.64 UR6, c[0x0][0x358] ;  /* 0x00006b00ff0677ac */ /* 0x000e6e0008000a00 */
[----:B------:R-:W2:Y:S08]  /*00f0*/  LDC.64 R6, c[0x0][0x3b0] ;  /* 0x0000ec00ff067b82 */ /* 0x000eb00000000a00 */
[----:B------:R-:W2:Y:S01]  /*0100*/  LDC.64 R8, c[0x0][0x3a0] ;  /* 0x0000e800ff087b82 */ /* 0x000ea20000000a00 */
[----:B0-----:R-:W-:-:S02]  /*0110*/  ISETP.NE.U32.AND P0, PT, RZ, UR10, PT ;  /* 0x0000000aff007c0c */ /* 0x001fc4000bf05070 */
[----:B------:R-:W-:Y:S02]  /*0120*/  ISETP.NE.U32.AND P1, PT, RZ, UR8, PT ;  /* 0x00000008ff007c0c */ /* 0x000fe4000bf25070 */
[----:B------:R-:W-:Y:S02]  /*0130*/  ISETP.NE.AND.EX P0, PT, RZ, UR11, PT, P0 ;  /* 0x0000000bff007c0c */ /* 0x000fe4000bf05300 */
[----:B------:R-:W-:Y:S01]  /*0140*/  ISETP.NE.AND.EX P1, PT, RZ, UR9, PT, P1 ;  /* 0x00000009ff007c0c */ /* 0x000fe2000bf25310 */
[----:B------:R-:W0:Y:S01]  /*0150*/  LDC.64 R10, c[0x0][0x3b8] ;  /* 0x0000ee00ff0a7b82 */ /* 0x000e220000000a00 */
[----:B-1----:R1:W-:Y:S07]  /*0160*/  STG.E.64 desc[UR6][R4.64], RZ ;  /* 0x000000ff04007986 */ /* 0x0023ee000c101b06 */
[----:B------:R-:W3:Y:S01]  /*0170*/  LDC R17, c[0x0][0x3a4] ;  /* 0x0000e900ff117b82 */ /* 0x000ee20000000800 */
[----:B--2---:R1:W-:Y:S04]  /*0180*/  STG.E.64 desc[UR6][R6.64], R8 ;  /* 0x0000000806007986 */ /* 0x0043e8000c101b06 */
[----:B0-----:R1:W-:Y:S01]  /*0190*/  STG.E.64 desc[UR6][R10.64], RZ ;  /* 0x000000ff0a007986 */ /* 0x0013e2000c101b06 */
[----:B------:R-:W-:Y:S05]  /*01a0*/  @P0 BRA P1, `(.L_x_0) ;  /* 0x0000000000240947 */ /* 0x000fea0000800000 */
[----:B------:R-:W-:Y:S01]  /*01b0*/  MOV R0, 0x0 ;  /* 0x0000000000007802 */ /* 0x000fe20000000f00 */
[----:B------:R-:W0:Y:S01]  /*01c0*/  LDCU.64 UR4, c[0x4][0x8] ;  /* 0x01000100ff0477ac */ /* 0x000e220008000a00 */
[----:B-1----:R-:W-:Y:S02]  /*01d0*/  CS2R R6, SRZ ;  /* 0x0000000000067805 */ /* 0x002fe4000001ff00 */
[----:B------:R1:W2:Y:S01]  /*01e0*/  LDC.64 R2, c[0x4][R0] ;  /* 0x0100000000027b82 */ /* 0x0002a20000000a00 */
[----:B0-----:R-:W-:Y:S02]  /*01f0*/  IMAD.U32 R4, RZ, RZ, UR4 ;  /* 0x00000004ff047e24 */ /* 0x001fe4000f8e00ff */
[----:B-1----:R-:W-:-:S07]  /*0200*/  IMAD.U32 R5, RZ, RZ, UR5 ;  /* 0x00000005ff057e24 */ /* 0x002fce000f8e00ff */
[----:B------:R-:W-:-:S07]  /*0210*/  LEPC R20, `(.L_x_1) ;  /* 0x000000001014794e */ /* 0x000fce0000000000 */
[----:B--23--:R-:W-:Y:S05]  /*0220*/  CALL.ABS.NOINC R2 ;  /* 0x0000000002007343 */ /* 0x00cfea0003c00000 */
.L_x_1:
[----:B------:R-:W-:Y:S05]  /*0230*/  EXIT ;  /* 0x000000000000794d */ /* 0x000fea0003800000 */
.L_x_0:
[----:B------:R-:W0:Y:S02]  /*0240*/  LDCU.64 UR4, c[0x0][0x398] ;  /* 0x00007300ff0477ac */ /* 0x000e240008000a00 */
[----:B0-----:R-:W-:-:S04]  /*0250*/  ISETP.NE.U32.AND P0, PT, RZ, UR4, PT ;  /* 0x00000004ff007c0c */ /* 0x001fc8000bf05070 */
[----:B------:R-:W-:-:S13]  /*0260*/  ISETP.NE.AND.EX P0, PT, RZ, UR5, PT, P0 ;  /* 0x00000005ff007c0c */ /* 0x000fda000bf05300 */
[----:B------:R-:W-:Y:S05]  /*0270*/  @!P0 EXIT ;  /* 0x000000000000894d */ /* 0x000fea0003800000 */
[----:B------:R-:W-:-:S04]  /*0280*/  UISETP.GE.U32.AND UP0, UPT, UR4, 0x8000001, UPT ;  /* 0x080000010400788c */ /* 0x000fc8000bf06070 */
[----:B------:R-:W-:-:S09]  /*0290*/  UISETP.GE.U32.AND.EX UP0, UPT, UR5, URZ, UPT, UP0 ;  /* 0x000000ff0500728c */ /* 0x000fd2000bf06100 */
[----:B------:R-:W-:Y:S05]  /*02a0*/  BRA.U !UP0, `(.L_x_2) ;  /* 0x0000000108307547 */ /* 0x000fea000b800000 */
[----:B-1----:R-:W0:Y:S01]  /*02b0*/  LDC.64 R8, c[0x0][0x398] ;  /* 0x0000e600ff087b82 */ /* 0x002e220000000a00 */
[----:B------:R-:W-:Y:S01]  /*02c0*/  MOV R0, 0x0 ;  /* 0x0000000000007802 */ /* 0x000fe20000000f00 */
[----:B------:R-:W1:Y:S01]  /*02d0*/  LDCU.64 UR4, c[0x4][0x10] ;  /* 0x01000200ff0477ac */ /* 0x000e620008000a00 */
[----:B------:R-:W-:Y:S02]  /*02e0*/  IMAD.MOV.U32 R6, RZ, RZ, R22 ;  /* 0x000000ffff067224 */ /* 0x000fe400078e0016 */
[----:B------:R-:W-:-:S03]  /*02f0*/  IMAD.MOV.U32 R7, RZ, RZ, R2 ;  /* 0x000000ffff077224 */ /* 0x000fc600078e0002 */
[----:B------:R2:W4:Y:S01]  /*0300*/  LDC.64 R10, c[0x4][R0] ;  /* 0x01000000000a7b82 */ /* 0x0005220000000a00 */
[----:B-1----:R-:W-:Y:S02]  /*0310*/  IMAD.U32 R4, RZ, RZ, UR4 ;  /* 0x00000004ff047e24 */ /* 0x002fe4000f8e00ff */
[----:B------:R-:W-:Y:S01]  /*0320*/  IMAD.U32 R5, RZ, RZ, UR5 ;  /* 0x00000005ff057e24 */ /* 0x000fe2000f8e00ff */
[----:B0-----:R2:W-:Y:S06]  /*0330*/  STL.64 [R1], R8 ;  /* 0x0000000801007387 */ /* 0x0015ec0000100a00 */
[----:B------:R-:W-:-:S07]  /*0340*/  LEPC R20, `(.L_x_3) ;  /* 0x000000001014794e */ /* 0x000fce0000000000 */
[----:B--234-:R-:W-:Y:S05]  /*0350*/  CALL.ABS.NOINC R10 ;  /* 0x000000000a007343 */ /* 0x01cfea0003c00000 */
.L_x_3:
[----:B------:R-:W-:Y:S05]  /*0360*/  EXIT ;  /* 0x000000000000794d */ /* 0x000fea0003800000 */
.L_x_2:
[----:B-1----:R-:W0:Y:S01]  /*0370*/  LDC.64 R4, c[0x0][0x3a0] ;  /* 0x0000e800ff047b82 */ /* 0x002e220000000a00 */
[----:B------:R-:W1:Y:S02]  /*0380*/  LDCU UR10, c[0x0][0x3c4] ;  /* 0x00007880ff0a77ac */ /* 0x000e640008000800 */
[----:B-1----:R-:W-:Y:S02]  /*0390*/  ISETP.NE.AND P1, PT, RZ, UR10, PT ;  /* 0x0000000aff007c0c */ /* 0x002fe4000bf25270 */
[----:B0-----:R-:W-:-:S04]  /*03a0*/  ISETP.GT.U32.AND P0, PT, R4, 0x800, PT ;  /* 0x000008000400780c */ /* 0x001fc80003f04070 */
[----:B------:R-:W-:-:S13]  /*03b0*/  ISETP.GT.U32.AND.EX P0, PT, R5, RZ, PT, P0 ;  /* 0x000000ff0500720c */ /* 0x000fda0003f04100 */
[----:B------:R-:W-:Y:S05]  /*03c0*/  @P1 BRA P0, `(.L_x_4) ;  /* 0x0000001000701947 */ /* 0x000fea0000000000 */
[----:B------:R-:W0:Y:S01]  /*03d0*/  LDC.64 R4, c[0x0][0x390] ;  /* 0x0000e400ff047b82 */ /* 0x000e220000000a00 */
[----:B------:R-:W-:Y:S01]  /*03e0*/  UISETP.NE.U32.AND UP0, UPT, UR4, 0x1, UPT ;  /* 0x000000010400788c */ /* 0x000fe2000bf05070 */
[----:B------:R-:W-:Y:S01]  /*03f0*/  IMAD.MOV.U32 R8, RZ, RZ, 0x3f ;  /* 0x0000003fff087424 */ /* 0x000fe200078e00ff */
[----:B------:R-:W-:Y:S01]  /*0400*/  CS2R R6, SRZ ;  /* 0x0000000000067805 */ /* 0x000fe2000001ff00 */
[----:B------:R-:W-:Y:S01]  /*0410*/  IMAD.MOV.U32 R9, RZ, RZ, 0x0 ;  /* 0x00000000ff097424 */ /* 0x000fe200078e00ff */
[----:B------:R-:W-:Y:S01]  /*0420*/  UISETP.NE.AND.EX UP0, UPT, UR5, URZ, UPT, UP0 ;  /* 0x000000ff0500728c */ /* 0x000fe2000bf05300 */
[----:B------:R-:W-:Y:S02]  /*0430*/  UMOV UR4, URZ ;  /* 0x000000ff00047c82 */ /* 0x000fe40008000000 */
[----:B------:R-:W-:Y:S01]  /*0440*/  UMOV UR5, URZ ;  /* 0x000000ff00057c82 */ /* 0x000fe20008000000 */
[----:B0-----:R-:W-:-:S05]  /*0450*/  IMAD.WIDE.U32 R8, R4, 0x1, R8 ;  /* 0x0000000104087825 */ /* 0x001fca00078e0008 */
[----:B------:R-:W-:Y:S05]  /*0460*/  BRA.U !UP0, `(.L_x_5) ;  /* 0x00000009086c7547 */ /* 0x000fea000b800000 */
[----:B------:R-:W-:Y:S01]  /*0470*/  IMAD.IADD R5, R9, 0x1, R5 ;  /* 0x0000000109057824 */ /* 0x000fe200078e0205 */
[----:B------:R-:W-:Y:S01]  /*0480*/  UMOV UR4, URZ ;  /* 0x000000ff00047c82 */ /* 0x000fe20008000000 */
[----:B------:R-:W-:-:S03]  /*0490*/  UMOV UR5, URZ ;  /* 0x000000ff00057c82 */ /* 0x000fc60008000000 */
[--C-:B------:R-:W-:Y:S02]  /*04a0*/  SHF.R.U64 R3, R8, 0x6, R5.reuse ;  /* 0x0000000608037819 */ /* 0x100fe40000001205 */
[----:B------:R-:W-:Y:S01]  /*04b0*/  SHF.R.U32.HI R0, RZ, 0x6, R5 ;  /* 0x00000006ff007819 */ /* 0x000fe20000011605 */
[----:B------:R-:W-:Y:S06]  /*04c0*/  @P1 BRA `(.L_x_6) ;  /* 0x0000000400281947 */ /* 0x000fec0003800000 */
[----:B------:R-:W0:Y:S01]  /*04d0*/  LDC.64 R4, c[0x0][0x390] ;  /* 0x0000e400ff047b82 */ /* 0x000e220000000a00 */
[----:B------:R-:W-:Y:S01]  /*04e0*/  IMAD.MOV.U32 R13, RZ, RZ, 0x1 ;  /* 0x00000001ff0d7424 */ /* 0x000fe200078e00ff */
[----:B------:R-:W-:Y:S01]  /*04f0*/  CS2R R6, SRZ ;  /* 0x0000000000067805 */ /* 0x000fe2000001ff00 */
[----:B------:R-:W-:Y:S01]  /*0500*/  IMAD.MOV.U32 R18, RZ, RZ, RZ ;  /* 0x000000ffff127224 */ /* 0x000fe200078e00ff */
[----:B------:R-:W1:Y:S04]  /*0510*/  LDCU.64 UR8, c[0x0][0x380] ;  /* 0x00007000ff0877ac */ /* 0x000e680008000a00 */
[----:B------:R-:W2:Y:S01]  /*0520*/  LDC.64 R8, c[0x0][0x388] ;  /* 0x0000e200ff087b82 */ /* 0x000ea20000000a00 */
[----:B------:R-:W4:Y:S02]  /*0530*/  LDCU.64 UR10, c[0x0][0x398] ;  /* 0x00007300ff0a77ac */ /* 0x000f240008000a00 */
.L_x_11:
[----:B-1----:R-:W-:-:S04]  /*0540*/  LEA R10, P0, R7, UR8, 0x3 ;  /* 0x00000008070a7c11 */ /* 0x002fc8000f8018ff */
[----:B------:R-:W-:-:S05]  /*0550*/  LEA.HI.X R11, R7, UR9, R6, 0x3, P0 ;  /* 0x00000009070b7c11 */ /* 0x000fca00080f1c06 */
[----:B------:R-:W0:Y:S02]  /*0560*/  LDG.E R21, desc[UR6][R10.64] ;  /* 0x000000060a157981 */ /* 0x000e24000c1e1900 */
[----:B0-----:R-:W-:-:S04]  /*0570*/  ISETP.GE.U32.AND P0, PT, R21, R4, PT ;  /* 0x000000041500720c */ /* 0x001fc80003f06070 */
[----:B------:R-:W-:-:S13]  /*0580*/  ISETP.GE.U32.AND.EX P0, PT, RZ, R5, PT, P0 ;  /* 0x00000005ff00720c */ /* 0x000fda0003f06100 */
[----:B------:R-:W-:Y:S05]  /*0590*/  @!P0 BRA `(.L_x_7) ;  /* 0x0000000000208947 */ /* 0x000fea0003800000 */
[----:B------:R-:W-:Y:S01]  /*05a0*/  UIADD3 UR4, UP0, UPT, UR4, 0x1, URZ ;  /* 0x0000000104047890 */ /* 0x000fe2000ff1e0ff */
[----:B------:R-:W-:Y:S02]  /*05b0*/  IMAD.MOV.U32 R7, RZ, RZ, R13 ;  /* 0x000000ffff077224 */ /* 0x000fe400078e000d */
[----:B------:R-:W-:Y:S01]  /*05c0*/  IMAD.MOV.U32 R6, RZ, RZ, R18 ;  /* 0x000000ffff067224 */ /* 0x000fe200078e0012 */
[----:B------:R-:W-:Y:S02]  /*05d0*/  UIADD3.X UR5, UPT, UPT, URZ, UR5, URZ, UP0, !UPT ;  /* 0x00000005ff057290 */ /* 0x000fe400087fe4ff */
[----:B------:R-:W-:-:S04]  /*05e0*/  UISETP.GT.U32.AND UP0, UPT, UR4, 0x7a11f, UPT ;  /* 0x0007a11f0400788c */ /* 0x000fc8000bf04070 */
[----:B------:R-:W-:-:S09]  /*05f0*/  UISETP.GT.U32.AND.EX UP0, UPT, UR5, URZ, UPT, UP0 ;  /* 0x000000ff0500728c */ /* 0x000fd2000bf04100 */
[----:B------:R-:W-:Y:S05]  /*0600*/  BRA.U UP0, `(.L_x_5) ;  /* 0x0000000900047547 */ /* 0x000fea000b800000 */
[----:B------:R-:W-:Y:S05]  /*0610*/  BRA `(.L_x_8) ;  /* 0x0000000000bc7947 */ /* 0x000fea0003800000 */
.L_x_7:
[----:B------:R-:W-:Y:S02]  /*0620*/  SHF.R.U64 R12, R21, 0x6, RZ ;  /* 0x00000006150c7819 */ /* 0x000fe400000012ff */
[----:B------:R-:W-:Y:S02]  /*0630*/  LEA R14, P1, R13, UR8, 0x3 ;  /* 0x000000080d0e7c11 */ /* 0x000fe4000f8218ff */
[C---:B------:R-:W-:Y:S02]  /*0640*/  ISETP.GE.U32.AND P0, PT, R12.reuse, R3, PT ;  /* 0x000000030c00720c */ /* 0x040fe40003f06070 */
[C---:B--2---:R-:W-:Y:S02]  /*0650*/  LEA R10, P2, R12.reuse, R8, 0x3 ;  /* 0x000000080c0a7211 */ /* 0x044fe400078418ff */
[----:B------:R-:W-:Y:S02]  /*0660*/  ISETP.GE.U32.AND.EX P0, PT, RZ, R0, PT, P0 ;  /* 0x00000000ff00720c */ /* 0x000fe40003f06100 */
[----:B------:R-:W-:-:S02]  /*0670*/  LEA.HI.X R11, R12, R9, RZ, 0x3, P2 ;  /* 0x000000090c0b7211 */ /* 0x000fc400010f1cff */
[----:B------:R-:W-:-:S05]  /*0680*/  LEA.HI.X R15, R13, UR9, R18, 0x3, P1 ;  /* 0x000000090d0f7c11 */ /* 0x000fca00088f1c12 */
[----:B------:R0:W2:Y:S04]  /*0690*/  LDG.E R14, desc[UR6][R14.64] ;  /* 0x000000060e0e7981 */ /* 0x0000a8000c1e1900 */
[----:B------:R-:W5:Y:S01]  /*06a0*/  @!P0 LDG.E.64 R12, desc[UR6][R10.64] ;  /* 0x000000060a0c8981 */ /* 0x000f62000c1e1b00 */
[----:B------:R-:W-:Y:S01]  /*06b0*/  LOP3.LUT R19, R21, 0x3f, RZ, 0xc0, !PT ;  /* 0x0000003f15137812 */ /* 0x000fe200078ec0ff */
[----:B------:R-:W-:Y:S01]  /*06c0*/  IMAD.MOV.U32 R18, RZ, RZ, 0x1 ;  /* 0x00000001ff127424 */ /* 0x000fe200078e00ff */
[----:B------:R-:W-:-:S04]  /*06d0*/  ISETP.LT.U32.AND P4, PT, R16, 0x7fe, PT ;  /* 0x000007fe1000780c */ /* 0x000fc80003f81070 */
[----:B---3--:R-:W-:-:S04]  /*06e0*/  ISETP.LT.U32.AND.EX P4, PT, R17, RZ, PT, P4 ;  /* 0x000000ff1100720c */ /* 0x008fc80003f81140 */
[----:B0-----:R-:W-:Y:S01]  /*06f0*/  SEL R15, R16, 0x7fe, P4 ;  /* 0x000007fe100f7807 */ /* 0x001fe20002000000 */
[----:B------:R-:W-:-:S04]  /*0700*/  UIADD3 UR4, UP0, UPT, UR4, 0x1, URZ ;  /* 0x0000000104047890 */ /* 0x000fc8000ff1e0ff */
[----:B------:R-:W-:Y:S01]  /*0710*/  UIADD3.X UR5, UPT, UPT, URZ, UR5, URZ, UP0, !UPT ;  /* 0x00000005ff057290 */ /* 0x000fe200087fe4ff */
[----:B-----5:R-:W-:Y:S02]  /*0720*/  @!P0 SHF.R.U64 R12, R12, R19, R13 ;  /* 0x000000130c0c8219 */ /* 0x020fe4000000120d */
[----:B--2---:R-:W-:Y:S02]  /*0730*/  ISETP.NE.U32.AND P3, PT, R21, R14, PT ;  /* 0x0000000e1500720c */ /* 0x004fe40003f65070 */
[----:B------:R-:W-:Y:S02]  /*0740*/  @!P0 LOP3.LUT R12, R12, 0x1, RZ, 0xc0, !PT ;  /* 0x000000010c0c8812 */ /* 0x000fe400078ec0ff */
[----:B------:R-:W-:Y:S02]  /*0750*/  ISETP.LT.U32.AND P1, PT, R14, R4, PT ;  /* 0x000000040e00720c */ /* 0x000fe40003f21070 */
[----:B------:R-:W-:Y:S02]  /*0760*/  @!P0 ISETP.NE.U32.AND P2, PT, R12, 0x1, PT ;  /* 0x000000010c00880c */ /* 0x000fe40003f45070 */
[----:B------:R-:W-:-:S02]  /*0770*/  ISETP.NE.AND.EX P3, PT, RZ, RZ, PT, P3 ;  /* 0x000000ffff00720c */ /* 0x000fc40003f65330 */
[----:B------:R-:W-:Y:S02]  /*0780*/  @!P0 ISETP.NE.U32.AND.EX P2, PT, RZ, RZ, PT, P2 ;  /* 0x000000ffff00820c */ /* 0x000fe40003f45120 */
[----:B------:R-:W-:Y:S02]  /*0790*/  ISETP.LT.U32.AND.EX P3, PT, RZ, R5, !P3, P1 ;  /* 0x00000005ff00720c */ /* 0x000fe40005f61110 */
[----:B------:R-:W-:Y:S02]  /*07a0*/  PLOP3.LUT P1, PT, PT, PT, PT, 0x8, 0x80 ;  /* 0x000000000080781c */ /* 0x000fe40003f2e170 */
[----:B------:R-:W-:Y:S02]  /*07b0*/  @!P0 PLOP3.LUT P1, PT, P2, PT, PT, 0x8, 0x80 ;  /* 0x000000000080881c */ /* 0x000fe4000172e170 */
[----:B------:R-:W-:Y:S02]  /*07c0*/  SEL R12, R18, 0x2, !P3 ;  /* 0x00000002120c7807 */ /* 0x000fe40005800000 */
[----:B------:R-:W-:-:S04]  /*07d0*/  PLOP3.LUT P3, P1, P1, PT, P3, 0x80, 0xc8 ;  /* 0x0000000000c8781c */ /* 0x000fc8000096f030 */
[----:B------:R-:W-:Y:S02]  /*07e0*/  PLOP3.LUT P3, PT, P3, P1, PT, 0xf2, 0x2f ;  /* 0x00000000002f781c */ /* 0x000fe40001f63e72 */
[----:B------:R-:W-:Y:S02]  /*07f0*/  SEL R14, R17, RZ, P4 ;  /* 0x000000ff110e7207 */ /* 0x000fe40002000000 */
[----:B------:R-:W-:Y:S02]  /*0800*/  IADD3 R15, P0, PT, R15, 0x2, RZ ;  /* 0x000000020f0f7810 */ /* 0x000fe40007f1e0ff */
[----:B------:R-:W-:-:S03]  /*0810*/  IADD3 R7, P2, PT, R7, R12, RZ ;  /* 0x0000000c07077210 */ /* 0x000fc60007f5e0ff */
[----:B------:R-:W-:Y:S01]  /*0820*/  IMAD.X R14, RZ, RZ, R14, P0 ;  /* 0x000000ffff0e7224 */ /* 0x000fe200000e060e */
[CC--:B------:R-:W-:Y:S01]  /*0830*/  SHF.L.U64.HI R13, R18.reuse, R19.reuse, RZ ;  /* 0x00000013120d7219 */ /* 0x0c0fe200000102ff */
[----:B------:R-:W-:Y:S01]  /*0840*/  IMAD.X R6, RZ, RZ, R6, P2 ;  /* 0x000000ffff067224 */ /* 0x000fe200010e0606 */
[----:B------:R-:W-:Y:S02]  /*0850*/  SHF.L.U32 R12, R18, R19, RZ ;  /* 0x00000013120c7219 */ /* 0x000fe400000006ff */
[----:B------:R-:W-:Y:S02]  /*0860*/  SEL R16, R15, R16, P1 ;  /* 0x000000100f107207 */ /* 0x000fe40000800000 */
[----:B------:R-:W-:Y:S01]  /*0870*/  SEL R17, R14, R17, P1 ;  /* 0x000000110e117207 */ /* 0x000fe20000800000 */
[----:B------:R-:W-:Y:S06]  /*0880*/  @!P3 BRA `(.L_x_9) ;  /* 0x000000000008b947 */ /* 0x000fec0003800000 */
[----:B------:R0:W-:Y:S01]  /*0890*/  REDG.E.OR.64.STRONG.GPU desc[UR6][R10.64], R12 ;  /* 0x0000000c0a00798e */ /* 0x0001e2000f12e506 */
[----:B------:R-:W-:Y:S05]  /*08a0*/  BRA `(.L_x_10) ;  /* 0x00000000000c7947 */ /* 0x000fea0003800000 */
.L_x_9:
[----:B------:R-:W-:Y:S02]  /*08b0*/  LOP3.LUT R12, RZ, R12, RZ, 0x33, !PT ;  /* 0x0000000cff0c7212 */ /* 0x000fe400078e33ff */
[----:B------:R-:W-:-:S05]  /*08c0*/  LOP3.LUT R13, RZ, R13, RZ, 0x33, !PT ;  /* 0x0000000dff0d7212 */ /* 0x000fca00078e33ff */
[----:B------:R1:W-:Y:S02]  /*08d0*/  REDG.E.AND.64.STRONG.GPU desc[UR6][R10.64], R12 ;  /* 0x0000000c0a00798e */ /* 0x0003e4000e92e506 */
.L_x_10:
[----:B------:R-:W-:-:S04]  /*08e0*/  UISETP.GT.U32.AND UP0, UPT, UR4, 0x7a11f, UPT ;  /* 0x0007a11f0400788c */ /* 0x000fc8000bf04070 */
[----:B------:R-:W-:-:S09]  /*08f0*/  UISETP.GT.U32.AND.EX UP0, UPT, UR5, URZ, UPT, UP0 ;  /* 0x000000ff0500728c */ /* 0x000fd2000bf04100 */
[----:B------:R-:W-:Y:S05]  /*0900*/  BRA.U UP0, `(.L_x_5) ;  /* 0x0000000500447547 */ /* 0x000fea000b800000 */
.L_x_8:
[----:B01----:R-:W-:-:S04]  /*0910*/  IADD3 R13, P1, PT, R7, 0x1, RZ ;  /* 0x00000001070d7810 */ /* 0x003fc80007f3e0ff */
[----:B----4-:R-:W-:Y:S01]  /*0920*/  ISETP.GE.U32.AND P0, PT, R13, UR10, PT ;  /* 0x0000000a0d007c0c */ /* 0x010fe2000bf06070 */
[----:B------:R-:W-:-:S05]  /*0930*/  IMAD.X R18, RZ, RZ, R6, P1 ;  /* 0x000000ffff127224 */ /* 0x000fca00008e0606 */
[----:B------:R-:W-:-:S13]  /*0940*/  ISETP.GE.U32.AND.EX P0, PT, R18, UR11, PT, P0 ;  /* 0x0000000b12007c0c */ /* 0x000fda000bf06100 */
[----:B------:R-:W-:Y:S05]  /*0950*/  @!P0 BRA `(.L_x_11) ;  /* 0xfffffff800f88947 */ /* 0x000fea000383ffff */
[----:B------:R-:W-:Y:S05]  /*0960*/  BRA `(.L_x_5) ;  /* 0x00000004002c7947 */ /* 0x000fea0003800000 */
.L_x_6:
[----:B------:R-:W0:Y:S01]  /*0970*/  LDC.64 R4, c[0x0][0x390] ;  /* 0x0000e400ff047b82 */ /* 0x000e220000000a00 */
[----:B------:R-:W-:Y:S01]  /*0980*/  IMAD.MOV.U32 R13, RZ, RZ, 0x1 ;  /* 0x00000001ff0d7424 */ /* 0x000fe200078e00ff */
[----:B------:R-:W-:Y:S01]  /*0990*/  CS2R R6, SRZ ;  /* 0x0000000000067805 */ /* 0x000fe2000001ff00 */
[----:B------:R-:W-:Y:S01]  /*09a0*/  IMAD.MOV.U32 R18, RZ, RZ, RZ ;  /* 0x000000ffff127224 */ /* 0x000fe200078e00ff */
[----:B------:R-:W1:Y:S04]  /*09b0*/  LDCU.64 UR8, c[0x0][0x380] ;  /* 0x00007000ff0877ac */ /* 0x000e680008000a00 */
[----:B------:R-:W2:Y:S01]  /*09c0*/  LDC.64 R8, c[0x0][0x388] ;  /* 0x0000e200ff087b82 */ /* 0x000ea20000000a00 */
[----:B------:R-:W4:Y:S02]  /*09d0*/  LDCU.64 UR10, c[0x0][0x398] ;  /* 0x00007300ff0a77ac */ /* 0x000f240008000a00 */
.L_x_16:
        /* <DEDUP_REMOVED lines=14> */
.L_x_12:
[----:B------:R-:W-:-:S04]  /*0ac0*/  SHF.R.U64 R12, R19, 0x6, RZ ;  /* 0x00000006130c7819 */ /* 0x000fc800000012ff */
[C---:B------:R-:W-:Y:S02]  /*0ad0*/  ISETP.GE.U32.AND P1, PT, R12.reuse, R3, PT ;  /* 0x000000030c00720c */ /* 0x040fe40003f26070 */
[C---:B--2---:R-:W-:Y:S02]  /*0ae0*/  LEA R10, P0, R12.reuse, R8, 0x3 ;  /* 0x000000080c0a7211 */ /* 0x044fe400078018ff */
[----:B------:R-:W-:Y:S02]  /*0af0*/  ISETP.GE.U32.AND.EX P1, PT, RZ, R0, PT, P1 ;  /* 0x00000000ff00720c */ /* 0x000fe40003f26110 */
[----:B------:R-:W-:Y:S02]  /*0b00*/  LEA.HI.X R11, R12, R9, RZ, 0x3, P0 ;  /* 0x000000090c0b7211 */ /* 0x000fe400000f1cff */
[----:B------:R-:W-:-:S04]  /*0b10*/  LEA R12, P0, R13, UR8, 0x3 ;  /* 0x000000080d0c7c11 */ /* 0x000fc8000f8018ff */
[----:B------:R-:W-:-:S05]  /*0b20*/  LEA.HI.X R13, R13, UR9, R18, 0x3, P0 ;  /* 0x000000090d0d7c11 */ /* 0x000fca00080f1c12 */
[----:B------:R-:W2:Y:S04]  /*0b30*/  @!P1 LDG.E.64 R14, desc[UR6][R10.64] ;  /* 0x000000060a0e9981 */ /* 0x000ea8000c1e1b00 */
[----:B------:R-:W5:Y:S01]  /*0b40*/  LDG.E R12, desc[UR6][R12.64] ;  /* 0x000000060c0c7981 */ /* 0x000f62000c1e1900 */
[----:B------:R-:W-:Y:S02]  /*0b50*/  @!P1 LOP3.LUT R21, R19, 0x3f, RZ, 0xc0, !PT ;  /* 0x0000003f13159812 */ /* 0x000fe400078ec0ff */
[----:B------:R-:W-:Y:S02]  /*0b60*/  PLOP3.LUT P0, PT, PT, PT, PT, 0x8, 0x80 ;  /* 0x000000000080781c */ /* 0x000fe40003f0e170 */
[----:B--2---:R-:W-:Y:S02]  /*0b70*/  @!P1 SHF.R.U64 R15, R14, R21, R15 ;  /* 0x000000150e0f9219 */ /* 0x004fe4000000120f */
[----:B------:R-:W-:-:S02]  /*0b80*/  IADD3 R14, P6, PT, R16, -0x7ff, RZ ;  /* 0xfffff801100e7810 */ /* 0x000fc40007fde0ff */
[----:B------:R-:W-:Y:S02]  /*0b90*/  @!P1 LOP3.LUT R15, R15, 0x1, RZ, 0xc0, !PT ;  /* 0x000000010f0f9812 */ /* 0x000fe400078ec0ff */
[----:B-----5:R-:W-:Y:S02]  /*0ba0*/  ISETP.NE.U32.AND P5, PT, R19, R12, PT ;  /* 0x0000000c1300720c */ /* 0x020fe40003fa5070 */
[----:B------:R-:W-:Y:S02]  /*0bb0*/  @!P1 ISETP.NE.U32.AND P3, PT, R15, 0x1, PT ;  /* 0x000000010f00980c */ /* 0x000fe40003f65070 */
[----:B------:R-:W-:Y:S02]  /*0bc0*/  ISETP.LT.U32.AND P4, PT, R12, R4, PT ;  /* 0x000000040c00720c */ /* 0x000fe40003f81070 */
[----:B------:R-:W-:Y:S02]  /*0bd0*/  ISETP.NE.AND.EX P5, PT, RZ, RZ, PT, P5 ;  /* 0x000000ffff00720c */ /* 0x000fe40003fa5350 */
[----:B------:R-:W-:-:S02]  /*0be0*/  @!P1 ISETP.NE.U32.AND.EX P3, PT, RZ, RZ, PT, P3 ;  /* 0x000000ffff00920c */ /* 0x000fc40003f65130 */
[----:B------:R-:W-:Y:S02]  /*0bf0*/  ISETP.LT.U32.AND P2, PT, R14, -0x800, PT ;  /* 0xfffff8000e00780c */ /* 0x000fe40003f41070 */
[----:B---3--:R-:W-:Y:S02]  /*0c00*/  IADD3.X R12, PT, PT, R17, -0x1, RZ, P6, !PT ;  /* 0xffffffff110c7810 */ /* 0x008fe400037fe4ff */
[----:B------:R-:W-:Y:S02]  /*0c10*/  ISETP.LT.U32.AND.EX P4, PT, RZ, R5, !P5, P4 ;  /* 0x00000005ff00720c */ /* 0x000fe40006f81140 */
[----:B------:R-:W-:Y:S02]  /*0c20*/  @!P1 PLOP3.LUT P0, PT, P3, PT, PT, 0x8, 0x80 ;  /* 0x000000000080981c */ /* 0x000fe40001f0e170 */
[----:B------:R-:W-:Y:S02]  /*0c30*/  ISETP.LT.U32.AND.EX P2, PT, R12, -0x1, PT, P2 ;  /* 0xffffffff0c00780c */ /* 0x000fe40003f41120 */
[----:B------:R-:W-:-:S13]  /*0c40*/  PLOP3.LUT P3, PT, P4, P0, PT, 0xf8, 0x8f ;  /* 0x00000000008f781c */ /* 0x000fda0002761f70 */
[----:B------:R-:W-:Y:S05]  /*0c50*/  @P3 BRA P2, `(.L_x_5) ;  /* 0x0000000000703947 */ /* 0x000fea0001000000 */
[----:B------:R-:W-:Y:S01]  /*0c60*/  IMAD.MOV.U32 R15, RZ, RZ, 0x1 ;  /* 0x00000001ff0f7424 */ /* 0x000fe200078e00ff */
[----:B------:R-:W-:Y:S01]  /*0c70*/  PLOP3.LUT P0, PT, P3, P0, P4, 0x8f, 0x0 ;  /* 0x000000000000781c */ /* 0x000fe20001f01147 */
[----:B------:R-:W-:Y:S01]  /*0c80*/  UIADD3 UR4, UP0, UPT, UR4, 0x1, URZ ;  /* 0x0000000104047890 */ /* 0x000fe2000ff1e0ff */
[----:B------:R-:W-:Y:S02]  /*0c90*/  IADD3 R13, P1, PT, R16, 0x2, RZ ;  /* 0x00000002100d7810 */ /* 0x000fe40007f3e0ff */
[----:B------:R-:W-:Y:S01]  /*0ca0*/  SEL R12, R15, 0x2, !P4 ;  /* 0x000000020f0c7807 */ /* 0x000fe20006000000 */
[----:B------:R-:W-:Y:S01]  /*0cb0*/  UIADD3.X UR5, UPT, UPT, URZ, UR5, URZ, UP0, !UPT ;  /* 0x00000005ff057290 */ /* 0x000fe200087fe4ff */
[----:B------:R-:W-:Y:S01]  /*0cc0*/  SEL R16, R13, R16, P3 ;  /* 0x000000100d107207 */ /* 0x000fe20001800000 */
[----:B------:R-:W-:Y:S01]  /*0cd0*/  IMAD.X R14, RZ, RZ, R17, P1 ;  /* 0x000000ffff0e7224 */ /* 0x000fe200008e0611 */
[----:B------:R-:W-:Y:S02]  /*0ce0*/  IADD3 R7, P2, PT, R12, R7, RZ ;  /* 0x000000070c077210 */ /* 0x000fe40007f5e0ff */
[----:B------:R-:W-:-:S02]  /*0cf0*/  LOP3.LUT R12, R19, 0x3f, RZ, 0xc0, !PT ;  /* 0x0000003f130c7812 */ /* 0x000fc400078ec0ff */
[----:B------:R-:W-:Y:S01]  /*0d00*/  SEL R17, R14, R17, P3 ;  /* 0x000000110e117207 */ /* 0x000fe20001800000 */
[----:B------:R-:W-:Y:S01]  /*0d10*/  IMAD.X R6, RZ, RZ, R6, P2 ;  /* 0x000000ffff067224 */ /* 0x000fe200010e0606 */
[CC--:B------:R-:W-:Y:S02]  /*0d20*/  SHF.L.U64.HI R13, R15.reuse, R12.reuse, RZ ;  /* 0x0000000c0f0d7219 */ /* 0x0c0fe400000102ff */
[----:B------:R-:W-:Y:S01]  /*0d30*/  SHF.L.U32 R12, R15, R12, RZ ;  /* 0x0000000c0f0c7219 */ /* 0x000fe200000006ff */
[----:B------:R-:W-:Y:S06]  /*0d40*/  @P0 BRA `(.L_x_14) ;  /* 0x0000000000100947 */ /* 0x000fec0003800000 */
[----:B------:R-:W-:Y:S02]  /*0d50*/  LOP3.LUT R12, RZ, R12, RZ, 0x33, !PT ;  /* 0x0000000cff0c7212 */ /* 0x000fe400078e33ff */
[----:B------:R-:W-:-:S05]  /*0d60*/  LOP3.LUT R13, RZ, R13, RZ, 0x33, !PT ;  /* 0x0000000dff0d7212 */ /* 0x000fca00078e33ff */
[----:B------:R1:W-:Y:S01]  /*0d70*/  REDG.E.AND.64.STRONG.GPU desc[UR6][R10.64], R12 ;  /* 0x0000000c0a00798e */ /* 0x0003e2000e92e506 */
[----:B------:R-:W-:Y:S05]  /*0d80*/  BRA `(.L_x_15) ;  /* 0x0000000000047947 */ /* 0x000fea0003800000 */
.L_x_14:
[----:B------:R0:W-:Y:S02]  /*0d90*/  REDG.E.OR.64.STRONG.GPU desc[UR6][R10.64], R12 ;  /* 0x0000000c0a00798e */ /* 0x0001e4000f12e506 */
.L_x_15:
[----:B------:R-:W-:-:S04]  /*0da0*/  UISETP.GT.U32.AND UP0, UPT, UR4, 0x7a11f, UPT ;  /* 0x0007a11f0400788c */ /* 0x000fc8000bf04070 */
[----:B------:R-:W-:-:S09]  /*0db0*/  UISETP.GT.U32.AND.EX UP0, UPT, UR5, URZ, UPT, UP0 ;  /* 0x000000ff0500728c */ /* 0x000fd2000bf04100 */
[----:B------:R-:W-:Y:S05]  /*0dc0*/  BRA.U UP0, `(.L_x_5) ;  /* 0x0000000100147547 */ /* 0x000fea000b800000 */
.L_x_13:
[----:B01----:R-:W-:-:S04]  /*0dd0*/  IADD3 R13, P1, PT, R7, 0x1, RZ ;  /* 0x00000001070d7810 */ /* 0x003fc80007f3e0ff */
[----:B----4-:R-:W-:Y:S01]  /*0de0*/  ISETP.GE.U32.AND P0, PT, R13, UR10, PT ;  /* 0x0000000a0d007c0c */ /* 0x010fe2000bf06070 */
[----:B------:R-:W-:-:S05]  /*0df0*/  IMAD.X R18, RZ, RZ, R6, P1 ;  /* 0x000000ffff127224 */ /* 0x000fca00008e0606 */
[----:B------:R-:W-:-:S13]  /*0e00*/  ISETP.GE.U32.AND.EX P0, PT, R18, UR11, PT, P0 ;  /* 0x0000000b12007c0c */ /* 0x000fda000bf06100 */
[----:B------:R-:W-:Y:S05]  /*0e10*/  @!P0 BRA `(.L_x_16) ;  /* 0xfffffff800f08947 */ /* 0x000fea000383ffff */
.L_x_5:
[----:B----4-:R-:W4:Y:S01]  /*0e20*/  LDCU.64 UR10, c[0x0][0x398] ;  /* 0x00007300ff0a77ac */ /* 0x010f220008000a00 */
[----:B------:R-:W5:Y:S01]  /*0e30*/  LDC R0, c[0x0][0x3c8] ;  /* 0x0000f200ff007b82 */ /* 0x000f620000000800 */
[----:B------:R-:W-:-:S04]  /*0e40*/  IADD3 R3, P1, PT, R7, 0x1, RZ ;  /* 0x0000000107037810 */ /* 0x000fc80007f3e0ff */
[----:B----4-:R-:W-:Y:S01]  /*0e50*/  ISETP.NE.U32.AND P0, PT, R3, UR10, PT ;  /* 0x0000000a03007c0c */ /* 0x010fe2000bf05070 */
[----:B------:R-:W-:-:S05]  /*0e60*/  IMAD.X R3, RZ, RZ, R6, P1 ;  /* 0x000000ffff037224 */ /* 0x000fca00008e0606 */
[----:B------:R-:W-:Y:S01]  /*0e70*/  ISETP.NE.AND.EX P0, PT, R3, UR11, PT, P0 ;  /* 0x0000000b03007c0c */ /* 0x000fe2000bf05300 */
[----:B------:R-:W-:-:S03]  /*0e80*/  IMAD.MOV.U32 R3, RZ, RZ, R6 ;  /* 0x000000ffff037224 */ /* 0x000fc600078e0006 */
[----:B-----5:R-:W-:Y:S01]  /*0e90*/  ISETP.EQ.OR P0, PT, R0, RZ, P0 ;  /* 0x000000ff0000720c */ /* 0x020fe20000702670 */
[----:B------:R-:W-:-:S12]  /*0ea0*/  IMAD.MOV.U32 R0, RZ, RZ, R7 ;  /* 0x000000ffff007224 */ /* 0x000fd800078e0007 */
[----:B------:R-:W-:Y:S05]  /*0eb0*/  @P0 BRA `(.L_x_17) ;  /* 0x0000000400040947 */ /* 0x000fea0003800000 */
[----:B------:R-:W-:-:S04]  /*0ec0*/  LEA R6, P0, R0, UR8, 0x3 ;  /* 0x0000000800067c11 */ /* 0x000fc8000f8018ff */
[----:B------:R-:W-:-:S05]  /*0ed0*/  LEA.HI.X R7, R0, UR9, R3, 0x3, P0 ;  /* 0x0000000900077c11 */ /* 0x000fca00080f1c03 */
[----:B--2---:R-:W2:Y:S02]  /*0ee0*/  LDG.E R9, desc[UR6][R6.64] ;  /* 0x0000000606097981 */ /* 0x004ea4000c1e1900 */
[----:B--2---:R-:W-:-:S04]  /*0ef0*/  ISETP.GE.U32.AND P0, PT, R9, R4, PT ;  /* 0x000000040900720c */ /* 0x004fc80003f06070 */
[----:B------:R-:W-:-:S13]  /*0f00*/  ISETP.GE.U32.AND.EX P0, PT, RZ, R5, PT, P0 ;  /* 0x00000005ff00720c */ /* 0x000fda0003f06100 */
[----:B------:R-:W-:Y:S05]  /*0f10*/  @P0 BRA `(.L_x_18) ;  /* 0x0000000000dc0947 */ /* 0x000fea0003800000 */
[----:B------:R-:W-:Y:S01]  /*0f20*/  IADD3 R0, P0, PT, R4, 0x3f, RZ ;  /* 0x0000003f04007810 */ /* 0x000fe20007f1e0ff */
[----:B------:R-:W2:Y:S04]  /*0f30*/  LDC.64 R6, c[0x0][0x388] ;  /* 0x0000e200ff067b82 */ /* 0x000ea80000000a00 */
[----:B------:R-:W-:Y:S01]  /*0f40*/  IMAD.X R3, RZ, RZ, R5, P0 ;  /* 0x000000ffff037224 */ /* 0x000fe200000e0605 */
[----:B------:R-:W-:-:S04]  /*0f50*/  SHF.R.U64 R5, R9, 0x6, RZ ;  /* 0x0000000609057819 */ /* 0x000fc800000012ff */
[--C-:B------:R-:W-:Y:S02]  /*0f60*/  SHF.R.U64 R0, R0, 0x6, R3.reuse ;  /* 0x0000000600007819 */ /* 0x100fe40000001203 */
[----:B------:R-:W-:Y:S02]  /*0f70*/  SHF.R.U32.HI R3, RZ, 0x6, R3 ;  /* 0x00000006ff037819 */ /* 0x000fe40000011603 */
[----:B------:R-:W-:-:S04]  /*0f80*/  ISETP.GE.U32.AND P0, PT, R5, R0, PT ;  /* 0x000000000500720c */ /* 0x000fc80003f06070 */
[----:B------:R-:W-:Y:S02]  /*0f90*/  ISETP.GE.U32.AND.EX P0, PT, RZ, R3, PT, P0 ;  /* 0x00000003ff00720c */ /* 0x000fe40003f06100 */
[----:B--2---:R-:W-:-:S04]  /*0fa0*/  LEA R4, P1, R5, R6, 0x3 ;  /* 0x0000000605047211 */ /* 0x004fc800078218ff */
[----:B------:R-:W-:-:S07]  /*0fb0*/  LEA.HI.X R5, R5, R7, RZ, 0x3, P1 ;  /* 0x0000000705057211 */ /* 0x000fce00008f1cff */
[----:B------:R-:W-:Y:S05]  /*0fc0*/  @P0 BRA `(.L_x_19) ;  /* 0x0000000000880947 */ /* 0x000fea0003800000 */
[----:B------:R-:W2:Y:S01]  /*0fd0*/  LDG.E.64 R6, desc[UR6][R4.64] ;  /* 0x0000000604067981 */ /* 0x000ea2000c1e1b00 */
[----:B------:R-:W-:Y:S01]  /*0fe0*/  IMAD.MOV.U32 R3, RZ, RZ, 0x1 ;  /* 0x00000001ff037424 */ /* 0x000fe200078e00ff */
[----:B------:R-:W-:-:S04]  /*0ff0*/  LOP3.LUT R0, R9, 0x3f, RZ, 0xc0, !PT ;  /* 0x0000003f09007812 */ /* 0x000fc800078ec0ff */
[CC--:B01----:R-:W-:Y:S02]  /*1000*/  SHF.L.U32 R11, R3.reuse, R0.reuse, RZ ;  /* 0x00000000030b7219 */ /* 0x0c3fe400000006ff */
[----:B------:R-:W-:Y:S02]  /*1010*/  SHF.L.U64.HI R3, R3, R0, RZ ;  /* 0x0000000003037219 */ /* 0x000fe400000102ff */
[----:B--2---:R-:W-:-:S04]  /*1020*/  LOP3.LUT P0, RZ, R6, R11, RZ, 0xc0, !PT ;  /* 0x0000000b06ff7212 */ /* 0x004fc8000780c0ff */
[----:B------:R-:W-:-:S13]  /*1030*/  LOP3.LUT P0, RZ, R7, R3, RZ, 0xc0, P0 ;  /* 0x0000000307ff7212 */ /* 0x000fda000000c0ff */
[----:B------:R-:W-:Y:S05]  /*1040*/  @!P0 BRA `(.L_x_19) ;  /* 0x0000000000688947 */ /* 0x000fea0003800000 */
[----:B------:R-:W0:Y:S02]  /*1050*/  LDCU UR8, c[0x0][0x3c4] ;  /* 0x00007880ff0877ac */ /* 0x000e240008000800 */
[----:B0-----:R-:W-:-:S09]  /*1060*/  UISETP.NE.AND UP0, UPT, UR8, URZ, UPT ;  /* 0x000000ff0800728c */ /* 0x001fd2000bf05270 */
[----:B------:R-:W-:Y:S05]  /*1070*/  BRA.U !UP0, `(.L_x_20) ;  /* 0x0000000108247547 */ /* 0x000fea000b800000 */
[----:B------:R-:W-:-:S04]  /*1080*/  IADD3 R0, P1, PT, R16, 0x1, RZ ;  /* 0x0000000110007810 */ /* 0x000fc80007f3e0ff */
[----:B------:R-:W-:Y:S01]  /*1090*/  ISETP.GE.U32.AND P0, PT, R0, 0x800, PT ;  /* 0x000008000000780c */ /* 0x000fe20003f06070 */
[----:B---3--:R-:W-:Y:S01]  /*10a0*/  IMAD.X R0, RZ, RZ, R17, P1 ;  /* 0x000000ffff007224 */ /* 0x008fe200008e0611 */
[----:B------:R-:W-:-:S04]  /*10b0*/  IADD3 R7, P1, PT, R16, 0x2, RZ ;  /* 0x0000000210077810 */ /* 0x000fc80007f3e0ff */
[----:B------:R-:W-:Y:S01]  /*10c0*/  ISETP.GE.U32.AND.EX P0, PT, R0, RZ, PT, P0 ;  /* 0x000000ff0000720c */ /* 0x000fe20003f06100 */
[----:B------:R-:W-:-:S03]  /*10d0*/  IMAD.X R0, RZ, RZ, R17, P1 ;  /* 0x000000ffff007224 */ /* 0x000fc600008e0611 */
[----:B------:R-:W-:Y:S02]  /*10e0*/  SEL R16, R7, R16, !P0 ;  /* 0x0000001007107207 */ /* 0x000fe40004000000 */
[----:B------:R-:W-:Y:S01]  /*10f0*/  SEL R17, R0, R17, !P0 ;  /* 0x0000001100117207 */ /* 0x000fe20004000000 */
[----:B------:R-:W-:Y:S06]  /*1100*/  BRA `(.L_x_21) ;  /* 0x0000000000187947 */ /* 0x000fec0003800000 */
.L_x_20:
[----:B------:R-:W-:-:S04]  /*1110*/  ISETP.LT.U32.AND P0, PT, R16, 0x7fe, PT ;  /* 0x000007fe1000780c */ /* 0x000fc80003f01070 */
[----:B---3--:R-:W-:-:S04]  /*1120*/  ISETP.LT.U32.AND.EX P0, PT, R17, RZ, PT, P0 ;  /* 0x000000ff1100720c */ /* 0x008fc80003f01100 */
[----:B------:R-:W-:Y:S02]  /*1130*/  SEL R16, R16, 0x7fe, P0 ;  /* 0x000007fe10107807 */ /* 0x000fe40000000000 */
[----:B------:R-:W-:Y:S02]  /*1140*/  SEL R17, R17, RZ, P0 ;  /* 0x000000ff11117207 */ /* 0x000fe40000000000 */
[----:B------:R-:W-:-:S05]  /*1150*/  IADD3 R16, P1, PT, R16, 0x2, RZ ;  /* 0x0000000210107810 */ /* 0x000fca0007f3e0ff */
[----:B------:R-:W-:-:S08]  /*1160*/  IMAD.X R17, RZ, RZ, R17, P1 ;  /* 0x000000ffff117224 */ /* 0x000fd000008e0611 */
.L_x_21:
[----:B------:R-:W-:Y:S02]  /*1170*/  LOP3.LUT R6, RZ, R11, RZ, 0x33, !PT ;  /* 0x0000000bff067212 */ /* 0x000fe400078e33ff */
[----:B------:R-:W-:-:S05]  /*1180*/  LOP3.LUT R7, RZ, R3, RZ, 0x33, !PT ;  /* 0x00000003ff077212 */ /* 0x000fca00078e33ff */
[----:B------:R0:W-:Y:S01]  /*1190*/  REDG.E.AND.64.STRONG.GPU desc[UR6][R4.64], R6 ;  /* 0x000000060400798e */ /* 0x0001e2000e92e506 */
[----:B------:R-:W1:Y:S01]  /*11a0*/  LDC R0, c[0x0][0x398] ;  /* 0x0000e600ff007b82 */ /* 0x000e620000000800 */
[----:B------:R-:W-:-:S04]  /*11b0*/  UIADD3 UR4, UP0, UPT, UR4, 0x1, URZ ;  /* 0x0000000104047890 */ /* 0x000fc8000ff1e0ff */
[----:B------:R-:W-:-:S03]  /*11c0*/  UIADD3.X UR5, UPT, UPT, URZ, UR5, URZ, UP0, !UPT ;  /* 0x00000005ff057290 */ /* 0x000fc600087fe4ff */
[----:B------:R-:W2:Y:S01]  /*11d0*/  LDC R3, c[0x0][0x39c] ;  /* 0x0000e700ff037b82 */ /* 0x000ea20000000800 */
[----:B------:R-:W-:Y:S08]  /*11e0*/  BRA `(.L_x_17) ;  /* 0x0000000000387947 */ /* 0x000ff00003800000 */
.L_x_19:
[----:B------:R-:W-:Y:S01]  /*11f0*/  IMAD.MOV.U32 R0, RZ, RZ, 0x1 ;  /* 0x00000001ff007424 */ /* 0x000fe200078e00ff */
[----:B------:R-:W-:-:S04]  /*1200*/  LOP3.LUT R9, R9, 0x3f, RZ, 0xc0, !PT ;  /* 0x0000003f09097812 */ /* 0x000fc800078ec0ff */
[CC--:B------:R-:W-:Y:S02]  /*1210*/  SHF.L.U64.HI R7, R0.reuse, R9.reuse, RZ ;  /* 0x0000000900077219 */ /* 0x0c0fe400000102ff */
[----:B------:R-:W-:-:S05]  /*1220*/  SHF.L.U32 R6, R0, R9, RZ ;  /* 0x0000000900067219 */ /* 0x000fca00000006ff */
[----:B------:R2:W-:Y:S01]  /*1230*/  REDG.E.OR.64.STRONG.GPU desc[UR6][R4.64], R6 ;  /* 0x000000060400798e */ /* 0x0005e2000f12e506 */
[----:B------:R-:W4:Y:S01]  /*1240*/  LDC R0, c[0x0][0x398] ;  /* 0x0000e600ff007b82 */ /* 0x000f220000000800 */
[----:B------:R-:W-:-:S04]  /*1250*/  UIADD3 UR4, UP0, UPT, UR4, 0x1, URZ ;  /* 0x0000000104047890 */ /* 0x000fc8000ff1e0ff */
[----:B------:R-:W-:-:S03]  /*1260*/  UIADD3.X UR5, UPT, UPT, URZ, UR5, URZ, UP0, !UPT ;  /* 0x00000005ff057290 */ /* 0x000fc600087fe4ff */
[----:B------:R-:W0:Y:S01]  /*1270*/  LDC R3, c[0x0][0x39c] ;  /* 0x0000e700ff037b82 */ /* 0x000e220000000800 */
[----:B------:R-:W-:Y:S08]  /*1280*/  BRA `(.L_x_17) ;  /* 0x0000000000107947 */ /* 0x000ff00003800000 */
.L_x_18:
[----:B------:R-:W4:Y:S01]  /*1290*/  LDC R0, c[0x0][0x398] ;  /* 0x0000e600ff007b82 */ /* 0x000f220000000800 */
[----:B------:R-:W-:-:S04]  /*12a0*/  UIADD3 UR4, UP0, UPT, UR4, 0x1, URZ ;  /* 0x0000000104047890 */ /* 0x000fc8000ff1e0ff */
[----:B------:R-:W-:-:S03]  /*12b0*/  UIADD3.X UR5, UPT, UPT, URZ, UR5, URZ, UP0, !UPT ;  /* 0x00000005ff057290 */ /* 0x000fc600087fe4ff */
[----:B------:R-:W2:Y:S09]  /*12c0*/  LDC R3, c[0x0][0x39c] ;  /* 0x0000e700ff037b82 */ /* 0x000eb20000000800 */
.L_x_17:
[----:B------:R-:W5:Y:S01]  /*12d0*/  LDC R14, c[0x0][0x3c4] ;  /* 0x0000f100ff0e7b82 */ /* 0x000f620000000800 */
[----:B------:R-:W-:Y:S01]  /*12e0*/  ISETP.GE.U32.AND P0, PT, R16, 0x801, PT ;  /* 0x000008011000780c */ /* 0x000fe20003f06070 */
[----:B0-2---:R-:W-:Y:S01]  /*12f0*/  IMAD.U32 R6, RZ, RZ, UR4 ;  /* 0x00000004ff067e24 */ /* 0x005fe2000f8e00ff */
[----:B------:R-:W0:Y:S01]  /*1300*/  LDCU UR4, c[0x0][0x2f8] ;  /* 0x00005f00ff0477ac */ /* 0x000e220008000800 */
[----:B-1--4-:R-:W-:Y:S01]  /*1310*/  IMAD.MOV.U32 R4, RZ, RZ, R0 ;  /* 0x000000ffff047224 */ /* 0x012fe200078e0000 */
[----:B---3--:R-:W-:Y:S01]  /*1320*/  ISETP.GE.U32.AND.EX P0, PT, R17, RZ, PT, P0 ;  /* 0x000000ff1100720c */ /* 0x008fe20003f06100 */
[----:B------:R-:W-:Y:S02]  /*1330*/  IMAD.MOV.U32 R5, RZ, RZ, R3 ;  /* 0x000000ffff057224 */ /* 0x000fe400078e0003 */
[----:B------:R-:W1:Y:S01]  /*1340*/  LDC.64 R8, c[0x0][0x3a8] ;  /* 0x0000ea00ff087b82 */ /* 0x000e620000000a00 */
[----:B------:R-:W-:-:S07]  /*1350*/  IMAD.U32 R7, RZ, RZ, UR5 ;  /* 0x00000005ff077e24 */ /* 0x000fce000f8e00ff */
[----:B------:R-:W2:Y:S01]  /*1360*/  LDC.64 R10, c[0x0][0x3b0] ;  /* 0x0000ec00ff0a7b82 */ /* 0x000ea20000000a00 */
[----:B0-----:R-:W-:-:S07]  /*1370*/  VIADD R23, R22, -UR4 ;  /* 0x8000000416177c36 */ /* 0x001fce0008000000 */
[----:B------:R-:W0:Y:S01]  /*1380*/  LDC.64 R12, c[0x0][0x3b8] ;  /* 0x0000ee00ff0c7b82 */ /* 0x000e220000000a00 */
[----:B-----5:R-:W-:Y:S01]  /*1390*/  ISETP.EQ.OR P0, PT, R14, RZ, !P0 ;  /* 0x000000ff0e00720c */ /* 0x020fe20004702670 */
[----:B-1----:R1:W-:Y:S04]  /*13a0*/  STG.E.64 desc[UR6][R8.64], R4 ;  /* 0x0000000408007986 */ /* 0x0023e8000c101b06 */
[----:B--2---:R1:W-:Y:S04]  /*13b0*/  STG.E.64 desc[UR6][R10.64], R16 ;  /* 0x000000100a007986 */ /* 0x0043e8000c101b06 */
[----:B0-----:R1:W-:Y:S04]  /*13c0*/  STG.E.64 desc[UR6][R12.64], R6 ;  /* 0x000000060c007986 */ /* 0x0013e8000c101b06 */
[----:B------:R-:W-:Y:S05]  /*13d0*/  @P0 BRA `(.L_x_22) ;  /* 0x0000000000300947 */ /* 0x000fea0003800000 */
[----:B------:R-:W-:Y:S01]  /*13e0*/  IMAD.MOV.U32 R18, RZ, RZ, 0x800 ;  /* 0x00000800ff127424 */ /* 0x000fe200078e00ff */
[----:B------:R-:W-:Y:S01]  /*13f0*/  MOV R0, 0x0 ;  /* 0x0000000000007802 */ /* 0x000fe20000000f00 */
[----:B------:R-:W-:Y:S01]  /*1400*/  IMAD.MOV.U32 R19, RZ, RZ, 0x0 ;  /* 0x00000000ff137424 */ /* 0x000fe200078e00ff */
[----:B------:R-:W0:Y:S01]  /*1410*/  LDCU.64 UR4, c[0x4][0x20] ;  /* 0x01000400ff0477ac */ /* 0x000e220008000a00 */
[----:B-1----:R-:W-:Y:S01]  /*1420*/  IMAD.MOV.U32 R6, RZ, RZ, R22 ;  /* 0x000000ffff067224 */ /* 0x002fe200078e0016 */
[----:B------:R1:W2:Y:S01]  /*1430*/  LDC.64 R8, c[0x4][R0] ;  /* 0x0100000000087b82 */ /* 0x0002a20000000a00 */
[----:B------:R-:W-:Y:S01]  /*1440*/  IMAD.MOV.U32 R7, RZ, RZ, R2 ;  /* 0x000000ffff077224 */ /* 0x000fe200078e0002 */
[----:B------:R1:W-:Y:S01]  /*1450*/  STL.128 [R23], R16 ;  /* 0x0000001017007387 */ /* 0x0003e20000100c00 */
[----:B0-----:R-:W-:Y:S02]  /*1460*/  IMAD.U32 R4, RZ, RZ, UR4 ;  /* 0x00000004ff047e24 */ /* 0x001fe4000f8e00ff */
[----:B-1----:R-:W-:-:S07]  /*1470*/  IMAD.U32 R5, RZ, RZ, UR5 ;  /* 0x00000005ff057e24 */ /* 0x002fce000f8e00ff */
[----:B------:R-:W-:-:S07]  /*1480*/  LEPC R20, `(.L_x_22) ;  /* 0x000000001014794e */ /* 0x000fce0000000000 */
[----:B--2---:R-:W-:Y:S05]  /*1490*/  CALL.ABS.NOINC R8 ;  /* 0x0000000008007343 */ /* 0x004fea0003c00000 */
.L_x_22:
[----:B------:R-:W-:-:S04]  /*14a0*/  LOP3.LUT R0, R16, 0x1, RZ, 0xc0, !PT ;  /* 0x0000000110007812 */ /* 0x000fc800078ec0ff */
[----:B------:R-:W-:-:S04]  /*14b0*/  ISETP.NE.U32.AND P0, PT, R0, 0x1, PT ;  /* 0x000000010000780c */ /* 0x000fc80003f05070 */
[----:B------:R-:W-:-:S13]  /*14c0*/  ISETP.NE.U32.AND.EX P0, PT, RZ, RZ, PT, P0 ;  /* 0x000000ffff00720c */ /* 0x000fda0003f05100 */
[----:B------:R-:W-:Y:S05]  /*14d0*/  @P0 EXIT ;  /* 0x000000000000094d */ /* 0x000fea0003800000 */
[----:B------:R-:W-:Y:S01]  /*14e0*/  MOV R0, 0x0 ;  /* 0x0000000000007802 */ /* 0x000fe20000000f00 */
[----:B------:R0:W-:Y:S01]  /*14f0*/  STL.64 [R23], R16 ;  /* 0x0000001017007387 */ /* 0x0001e20000100a00 */
[----:B------:R-:W2:Y:S01]  /*1500*/  LDCU.64 UR4, c[0x4][0x28] ;  /* 0x01000500ff0477ac */ /* 0x000ea20008000a00 */
[----:B-1----:R-:W-:Y:S01]  /*1510*/  IMAD.MOV.U32 R6, RZ, RZ, R22 ;  /* 0x000000ffff067224 */ /* 0x002fe200078e0016 */
[----:B------:R0:W1:Y:S01]  /*1520*/  LDC.64 R8, c[0x4][R0] ;  /* 0x0100000000087b82 */ /* 0x0000620000000a00 */
[----:B------:R-:W-:Y:S02]  /*1530*/  IMAD.MOV.U32 R7, RZ, RZ, R2 ;  /* 0x000000ffff077224 */ /* 0x000fe400078e0002 */
[----:B--2---:R-:W-:Y:S02]  /*1540*/  IMAD.U32 R4, RZ, RZ, UR4 ;  /* 0x00000004ff047e24 */ /* 0x004fe4000f8e00ff */
[----:B0-----:R-:W-:-:S07]  /*1550*/  IMAD.U32 R5, RZ, RZ, UR5 ;  /* 0x00000005ff057e24 */ /* 0x001fce000f8e00ff */
[----:B------:R-:W-:-:S07]  /*1560*/  LEPC R20, `(.L_x_23) ;  /* 0x000000001014794e */ /* 0x000fce0000000000 */
[----:B-1----:R-:W-:Y:S05]  /*1570*/  CALL.ABS.NOINC R8 ;  /* 0x0000000008007343 */ /* 0x002fea0003c00000 */
.L_x_23:
[----:B------:R-:W-:Y:S05]  /*1580*/  EXIT ;  /* 0x000000000000794d */ /* 0x000fea0003800000 */
.L_x_4:
[----:B------:R-:W-:Y:S01]  /*1590*/  IMAD.MOV.U32 R10, RZ, RZ, 0x800 ;  /* 0x00000800ff0a7424 */ /* 0x000fe200078e00ff */
[----:B------:R-:W-:Y:S01]  /*15a0*/  MOV R0, 0x0 ;  /* 0x0000000000007802 */ /* 0x000fe20000000f00 */
[----:B------:R-:W-:Y:S01]  /*15b0*/  IMAD.MOV.U32 R11, RZ, RZ, 0x0 ;  /* 0x00000000ff0b7424 */ /* 0x000fe200078e00ff */
[----:B------:R-:W0:Y:S01]  /*15c0*/  LDCU.64 UR4, c[0x4][0x18] ;  /* 0x01000300ff0477ac */ /* 0x000e220008000a00 */
[----:B------:R-:W-:Y:S01]  /*15d0*/  IMAD.MOV.U32 R6, RZ, RZ, R22 ;  /* 0x000000ffff067224 */ /* 0x000fe200078e0016 */
[----:B------:R1:W2:Y:S01]  /*15e0*/  LDC.64 R12, c[0x4][R0] ;  /* 0x01000000000c7b82 */ /* 0x0002a20000000a00 */
[----:B------:R-:W-:Y:S01]  /*15f0*/  IMAD.MOV.U32 R7, RZ, RZ, R2 ;  /* 0x000000ffff077224 */ /* 0x000fe200078e0002 */
[----:B------:R1:W-:Y:S01]  /*1600*/  STL.128 [R1], R8 ;  /* 0x0000000801007387 */ /* 0x0003e20000100c00 */
[----:B0-----:R-:W-:Y:S02]  /*1610*/  IMAD.U32 R4, RZ, RZ, UR4 ;  /* 0x00000004ff047e24 */ /* 0x001fe4000f8e00ff */
[----:B-1----:R-:W-:-:S07]  /*1620*/  IMAD.U32 R5, RZ, RZ, UR5 ;  /* 0x00000005ff057e24 */ /* 0x002fce000f8e00ff */
[----:B------:R-:W-:-:S07]  /*1630*/  LEPC R20, `(.L_x_24) ;  /* 0x000000001014794e */ /* 0x000fce0000000000 */
[----:B--23--:R-:W-:Y:S05]  /*1640*/  CALL.ABS.NOINC R12 ;  /* 0x000000000c007343 */ /* 0x00cfea0003c00000 */
.L_x_24:
[----:B------:R-:W-:Y:S05]  /*1650*/  EXIT ;  /* 0x000000000000794d */ /* 0x000fea0003800000 */
.L_x_25:
[----:B------:R-:W-:-:S00]  /*1660*/  BRA `(.L_x_25) ;  /* 0xfffffffc00fc7947 */ /* 0x000fc0000383ffff */
[----:B------:R-:W-:-:S00]  /*1670*/  NOP ;  /* 0x0000000000007918 */ /* 0x000fc00000000000 */
        /* <DEDUP_REMOVED lines=8> */
.L_x_38:


//--------------------- .text._Z40process_point_schedule_sequential_kernelPKmPmmmmP21CPUGPUIterationResult --------------------------
	.section	.text._Z40process_point_schedule_sequential_kernelPKmPmmmmP21CPUGPUIterationResult,"ax",@progbits
	.align	128
        .global         _Z40process_point_schedule_sequential_kernelPKmPmmmmP21CPUGPUIterationResult
        .type           _Z40process_point_schedule_sequential_kernelPKmPmmmmP21CPUGPUIterationResult,@function
        .size           _Z40process_point_schedule_sequential_kernelPKmPmmmmP21CPUGPUIterationResult,(.L_x_39 - _Z40process_point_schedule_sequential_kernelPKmPmmmmP21CPUGPUIterationResult)
        .other          _Z40process_point_schedule_sequential_kernelPKmPmmmmP21CPUGPUIterationResult,@"STO_CUDA_ENTRY STV_DEFAULT"
_Z40process_point_schedule_sequential_kernelPKmPmmmmP21CPUGPUIterationResult:
.text._Z40process_point_schedule_sequential_kernelPKmPmmmmP21CPUGPUIterationResult:
[----:B------:R-:W-:Y:S01]  /*0000*/  LDC R1, c[0x0][0x37c] ;  /* 0x0000df00ff017b82 */ /* 0x000fe20000000800 */
[----:B------:R-:W0:Y:S07]  /*0010*/  S2R R0, SR_TID.X ;  /* 0x0000000000007919 */ /* 0x000e2e0000002100 */
[----:B------:R-:W0:Y:S01]  /*0020*/  S2UR UR4, SR_CTAID.X ;  /* 0x00000000000479c3 */ /* 0x000e220000002500 */
[----:B------:R-:W1:Y:S02]  /*0030*/  LDCU.64 UR16, c[0x0][0x3a0] ;  /* 0x00007400ff1077ac */ /* 0x000e640008000a00 */
[----:B-1----:R-:W-:-:S02]  /*0040*/  ISETP.EQ.U32.AND P1, PT, RZ, UR16, PT ;  /* 0x00000010ff007c0c */ /* 0x002fc4000bf22070 */
[----:B0-----:R-:W-:-:S04]  /*0050*/  LOP3.LUT P0, RZ, R0, UR4, RZ, 0xfc, !PT ;  /* 0x0000000400ff7c12 */ /* 0x001fc8000f80fcff */
[----:B------:R-:W-:-:S13]  /*0060*/  ISETP.EQ.OR.EX P0, PT, RZ, UR17, P0, P1 ;  /* 0x00000011ff007c0c */ /* 0x000fda0008702710 */
[----:B------:R-:W-:Y:S05]  /*0070*/  @P0 EXIT ;  /* 0x000000000000094d */ /* 0x000fea0003800000 */
[----:B------:R-:W0:Y:S01]  /*0080*/  LDCU.64 UR12, c[0x0][0x390] ;  /* 0x00007200ff0c77ac */ /* 0x000e220008000a00 */
[----:B------:R-:W1:Y:S01]  /*0090*/  LDCU.64 UR14, c[0x0][0x358] ;  /* 0x00006b00ff0e77ac */ /* 0x000e620008000a00 */
[----:B------:R-:W-:Y:S01]  /*00a0*/  UMOV UR4, URZ ;  /* 0x000000ff00047c82 */ /* 0x000fe20008000000 */
[----:B------:R-:W-:Y:S01]  /*00b0*/  UMOV UR5, URZ ;  /* 0x000000ff00057c82 */ /* 0x000fe20008000000 */
[----:B0-----:R-:W-:-:S04]  /*00c0*/  UIADD3 UR10, UP0, UPT, UR12, 0x3f, URZ ;  /* 0x0000003f0c0a7890 */ /* 0x001fc8000ff1e0ff */
[----:B------:R-:W-:Y:S02]  /*00d0*/  UIADD3.X UR11, UPT, UPT, URZ, UR13, URZ, UP0, !UPT ;  /* 0x0000000dff0b7290 */ /* 0x000fe400087fe4ff */
[----:B------:R-:W-:Y:S02]  /*00e0*/  UISETP.NE.U32.AND UP0, UPT, UR16, 0x1, UPT ;  /* 0x000000011000788c */ /* 0x000fe4000bf05070 */
[----:B------:R-:W-:Y:S02]  /*00f0*/  USHF.R.U64 UR10, UR10, 0x6, UR11 ;  /* 0x000000060a0a7899 */ /* 0x000fe4000800120b */
[----:B------:R-:W-:Y:S02]  /*0100*/  UISETP.NE.AND.EX UP0, UPT, UR17, URZ, UPT, UP0 ;  /* 0x000000ff1100728c */ /* 0x000fe4000bf05300 */
[----:B------:R-:W-:-:S07]  /*0110*/  USHF.R.U32.HI UR11, URZ, 0x6, UR11 ;  /* 0x00000006ff0b7899 */ /* 0x000fce000801160b */
[----:B-1----:R-:W-:Y:S05]  /*0120*/  BRA.U !UP0, `(.L_x_26) ;  /* 0x0000000908647547 */ /* 0x002fea000b800000 */
[----:B------:R-:W0:Y:S01]  /*0130*/  LDCU.64 UR12, c[0x0][0x398] ;  /* 0x00007300ff0c77ac */ /* 0x000e220008000a00 */
[----:B------:R-:W1:Y:S01]  /*0140*/  LDC.64 R2, c[0x0][0x388] ;  /* 0x0000e200ff027b82 */ /* 0x000e620000000a00 */
[----:B------:R-:W0:Y:S01]  /*0150*/  LDCU.64 UR6, c[0x0][0x380] ;  /* 0x00007000ff0677ac */ /* 0x000e220008000a00 */
[----:B------:R-:W2:Y:S01]  /*0160*/  LDCU.64 UR8, c[0x0][0x3a8] ;  /* 0x00007500ff0877ac */ /* 0x000ea20008000a00 */
[----:B------:R-:W3:Y:S01]  /*0170*/  LDCU UR5, c[0x0][0x3a4] ;  /* 0x00007480ff0577ac */ /* 0x000ee20008000800 */
[----:B------:R-:W-:Y:S02]  /*0180*/  ULOP3.LUT UR4, UR16, 0xfffffffe, URZ, 0xc0, !UPT ;  /* 0xfffffffe10047892 */ /* 0x000fe4000f8ec0ff */
[----:B0-----:R-:W-:-:S04]  /*0190*/  ULEA UR6, UP0, UR12, UR6, 0x3 ;  /* 0x000000060c067291 */ /* 0x001fc8000f8018ff */
[----:B------:R-:W-:Y:S02]  /*01a0*/  ULEA.HI.X UR7, UR12, UR7, UR13, 0x3, UP0 ;  /* 0x000000070c077291 */ /* 0x000fe400080f1c0d */
[----:B--2---:R-:W-:Y:S02]  /*01b0*/  UIADD3 UR8, UP0, UPT, UR8, 0x28, URZ ;  /* 0x0000002808087890 */ /* 0x004fe4000ff1e0ff */
[----:B------:R-:W-:Y:S02]  /*01c0*/  UIADD3 UR6, UP1, UPT, UR6, 0x8, URZ ;  /* 0x0000000806067890 */ /* 0x000fe4000ff3e0ff */
[----:B------:R-:W-:Y:S02]  /*01d0*/  UIADD3.X UR9, UPT, UPT, URZ, UR9, URZ, UP0, !UPT ;  /* 0x00000009ff097290 */ /* 0x000fe400087fe4ff */
[----:B------:R-:W-:Y:S01]  /*01e0*/  UIADD3.X UR7, UPT, UPT, URZ, UR7, URZ, UP1, !UPT ;  /* 0x00000007ff077290 */ /* 0x000fe20008ffe4ff */
[----:B------:R-:W-:Y:S01]  /*01f0*/  IMAD.U32 R6, RZ, RZ, UR8 ;  /* 0x00000008ff067e24 */ /* 0x000fe2000f8e00ff */
[----:B------:R-:W0:Y:S01]  /*0200*/  LDCU.64 UR12, c[0x0][0x390] ;  /* 0x00007200ff0c77ac */ /* 0x000e220008000a00 */
[----:B------:R-:W-:-:S02]  /*0210*/  IMAD.U32 R4, RZ, RZ, UR6 ;  /* 0x00000006ff047e24 */ /* 0x000fc4000f8e00ff */
[----:B------:R-:W-:Y:S01]  /*0220*/  IMAD.U32 R7, RZ, RZ, UR9 ;  /* 0x00000009ff077e24 */ /* 0x000fe2000f8e00ff */
[----:B------:R-:W-:Y:S01]  /*0230*/  UMOV UR6, UR4 ;  /* 0x0000000400067c82 */ /* 0x000fe20008000000 */
[----:B------:R-:W-:Y:S01]  /*0240*/  IMAD.U32 R5, RZ, RZ, UR7 ;  /* 0x00000007ff057e24 */ /* 0x000fe2000f8e00ff */
[----:B---3--:R-:W-:-:S06]  /*0250*/  UMOV UR7, UR5 ;  /* 0x0000000500077c82 */ /* 0x008fcc0008000000 */
.L_x_31:
[----:B------:R-:W0:Y:S04]  /*0260*/  LDG.E R0, desc[UR14][R4.64+-0x8] ;  /* 0xfffff80e04007981 */ /* 0x000e28000c1e1900 */
[----:B--2---:R-:W2:Y:S01]  /*0270*/  LDG.E R8, desc[UR14][R4.64] ;  /* 0x0000000e04087981 */ /* 0x004ea2000c1e1900 */
[----:B------:R-:W-:Y:S01]  /*0280*/  IMAD.MOV.U32 R12, RZ, RZ, 0x2 ;  /* 0x00000002ff0c7424 */ /* 0x000fe200078e00ff */
[----:B------:R-:W-:Y:S01]  /*0290*/  PLOP3.LUT P2, PT, PT, PT, PT, 0x8, 0x80 ;  /* 0x000000000080781c */ /* 0x000fe20003f4e170 */
[----:B------:R-:W-:Y:S01]  /*02a0*/  IMAD.MOV.U32 R9, RZ, RZ, RZ ;  /* 0x000000ffff097224 */ /* 0x000fe200078e00ff */
[----:B0-----:R-:W-:-:S04]  /*02b0*/  ISETP.GE.U32.AND P0, PT, R0, UR12, PT ;  /* 0x0000000c00007c0c */ /* 0x001fc8000bf06070 */
[----:B------:R-:W-:Y:S02]  /*02c0*/  ISETP.GE.U32.AND.EX P0, PT, RZ, UR13, PT, P0 ;  /* 0x0000000dff007c0c */ /* 0x000fe4000bf06100 */
[----:B--2---:R-:W-:-:S04]  /*02d0*/  ISETP.NE.U32.AND P1, PT, R0, R8, PT ;  /* 0x000000080000720c */ /* 0x004fc80003f25070 */
[----:B------:R-:W-:-:S04]  /*02e0*/  ISETP.NE.AND.EX P1, PT, RZ, RZ, PT, P1 ;  /* 0x000000ffff00720c */ /* 0x000fc80003f25310 */
[----:B------:R-:W-:-:S03]  /*02f0*/  SEL R12, R12, 0x1, !P1 ;  /* 0x000000010c0c7807 */ /* 0x000fc60004800000 */
[----:B------:R-:W-:Y:S06]  /*0300*/  @P0 BRA `(.L_x_27) ;  /* 0x0000000000340947 */ /* 0x000fec0003800000 */
[----:B------:R-:W-:-:S04]  /*0310*/  SHF.R.U64 R11, R0, 0x6, RZ ;  /* 0x00000006000b7819 */ /* 0x000fc800000012ff */
[----:B------:R-:W-:-:S04]  /*0320*/  ISETP.GE.U32.AND P3, PT, R11, UR10, PT ;  /* 0x0000000a0b007c0c */ /* 0x000fc8000bf66070 */
[----:B------:R-:W-:-:S13]  /*0330*/  ISETP.GE.U32.AND.EX P3, PT, RZ, UR11, PT, P3 ;  /* 0x0000000bff007c0c */ /* 0x000fda000bf66130 */
[----:B------:R-:W-:Y:S05]  /*0340*/  @P3 BRA `(.L_x_27) ;  /* 0x0000000000243947 */ /* 0x000fea0003800000 */
[----:B-1----:R-:W-:-:S04]  /*0350*/  LEA R10, P2, R11, R2, 0x3 ;  /* 0x000000020b0a7211 */ /* 0x002fc800078418ff */
[----:B------:R-:W-:-:S06]  /*0360*/  LEA.HI.X R11, R11, R3, RZ, 0x3, P2 ;  /* 0x000000030b0b7211 */ /* 0x000fcc00010f1cff */
[----:B------:R-:W2:Y:S01]  /*0370*/  LDG.E.64 R10, desc[UR14][R10.64] ;  /* 0x0000000e0a0a7981 */ /* 0x000ea2000c1e1b00 */
[----:B------:R-:W-:-:S04]  /*0380*/  LOP3.LUT R13, R0, 0x3f, RZ, 0xc0, !PT ;  /* 0x0000003f000d7812 */ /* 0x000fc800078ec0ff */
[----:B--2---:R-:W-:-:S04]  /*0390*/  SHF.R.U64 R13, R10, R13, R11 ;  /* 0x0000000d0a0d7219 */ /* 0x004fc8000000120b */
[----:B------:R-:W-:-:S04]  /*03a0*/  LOP3.LUT R13, R13, 0x1, RZ, 0xc0, !PT ;  /* 0x000000010d0d7812 */ /* 0x000fc800078ec0ff */
[----:B------:R-:W-:-:S04]  /*03b0*/  ISETP.NE.U32.AND P2, PT, R13, 0x1, PT ;  /* 0x000000010d00780c */ /* 0x000fc80003f45070 */
[----:B------:R-:W-:-:S04]  /*03c0*/  ISETP.NE.U32.AND.EX P2, PT, RZ, RZ, PT, P2 ;  /* 0x000000ffff00720c */ /* 0x000fc80003f45120 */
[----:B------:R-:W-:-:S13]  /*03d0*/  PLOP3.LUT P2, PT, P2, PT, PT, 0x8, 0x80 ;  /* 0x000000000080781c */ /* 0x000fda000174e170 */
.L_x_27:
[----:B------:R0:W-:Y:S01]  /*03e0*/  STG.E.64 desc[UR14][R6.64+-0x10], R8 ;  /* 0xfffff00806007986 */ /* 0x0001e2000c101b0e */
[----:B------:R-:W-:Y:S02]  /*03f0*/  PLOP3.LUT P3, P2, P2, PT, !P1, 0x80, 0xc8 ;  /* 0x0000000000c8781c */ /* 0x000fe4000126f090 */
[----:B------:R-:W-:Y:S02]  /*0400*/  SEL R11, RZ, 0x1, P1 ;  /* 0x00000001ff0b7807 */ /* 0x000fe40000800000 */
[----:B------:R-:W-:Y:S02]  /*0410*/  SEL R13, RZ, 0x1, !P2 ;  /* 0x00000001ff0d7807 */ /* 0x000fe40005000000 */
[----:B------:R-:W-:Y:S01]  /*0420*/  PLOP3.LUT P1, PT, P3, P2, PT, 0xf2, 0x2f ;  /* 0x00000000002f781c */ /* 0x000fe20001f25e72 */
[----:B------:R-:W-:Y:S04]  /*0430*/  STG.E.U8 desc[UR14][R6.64+-0x8], R11 ;  /* 0xfffff80b06007986 */ /* 0x000fe8000c10110e */
[----:B------:R-:W-:Y:S01]  /*0440*/  STG.E.U8 desc[UR14][R6.64+-0x20], R13 ;  /* 0xffffe00d06007986 */ /* 0x000fe2000c10110e */
[----:B0-----:R-:W-:-:S02]  /*0450*/  IMAD.MOV.U32 R8, RZ, RZ, R12 ;  /* 0x000000ffff087224 */ /* 0x001fc400078e000c */
[----:B------:R-:W-:-:S05]  /*0460*/  IMAD.MOV.U32 R9, RZ, RZ, RZ ;  /* 0x000000ffff097224 */ /* 0x000fca00078e00ff */
[----:B------:R0:W-:Y:S02]  /*0470*/  STG.E.64 desc[UR14][R6.64+-0x28], R8 ;  /* 0xffffd80806007986 */ /* 0x0001e4000c101b0e */
[----:B0-----:R-:W-:-:S05]  /*0480*/  IMAD.MOV.U32 R8, RZ, RZ, R0 ;  /* 0x000000ffff087224 */ /* 0x001fca00078e0000 */
[----:B------:R0:W-:Y:S01]  /*0490*/  STG.E.64 desc[UR14][R6.64+-0x18], R8 ;  /* 0xffffe80806007986 */ /* 0x0001e2000c101b0e */
[----:B------:R-:W-:Y:S05]  /*04a0*/  @P0 BRA `(.L_x_28) ;  /* 0x0000000000680947 */ /* 0x000fea0003800000 */
[----:B0-----:R-:W-:-:S04]  /*04b0*/  SHF.R.U64 R9, R0, 0x6, RZ ;  /* 0x0000000600097819 */ /* 0x001fc800000012ff */
[----:B------:R-:W-:-:S04]  /*04c0*/  ISETP.GE.U32.AND P0, PT, R9, UR10, PT ;  /* 0x0000000a09007c0c */ /* 0x000fc8000bf06070 */
[----:B------:R-:W-:-:S13]  /*04d0*/  ISETP.GE.U32.AND.EX P0, PT, RZ, UR11, PT, P0 ;  /* 0x0000000bff007c0c */ /* 0x000fda000bf06100 */
[----:B------:R-:W-:Y:S05]  /*04e0*/  @P0 BRA `(.L_x_28) ;  /* 0x0000000000580947 */ /* 0x000fea0003800000 */
[----:B-1----:R-:W-:-:S04]  /*04f0*/  LEA R8, P0, R9, R2, 0x3 ;  /* 0x0000000209087211 */ /* 0x002fc800078018ff */
[----:B------:R-:W-:-:S05]  /*0500*/  LEA.HI.X R9, R9, R3, RZ, 0x3, P0 ;  /* 0x0000000309097211 */ /* 0x000fca00000f1cff */
[----:B------:R-:W2:Y:S01]  /*0510*/  @P1 LDG.E.64 R10, desc[UR14][R8.64] ;  /* 0x0000000e080a1981 */ /* 0x000ea2000c1e1b00 */
[----:B------:R-:W-:Y:S01]  /*0520*/  @P1 IMAD.MOV.U32 R15, RZ, RZ, 0x1 ;  /* 0x00000001ff0f1424 */ /* 0x000fe200078e00ff */
[----:B------:R-:W-:-:S04]  /*0530*/  LOP3.LUT R14, R0, 0x3f, RZ, 0xc0, !PT ;  /* 0x0000003f000e7812 */ /* 0x000fc800078ec0ff */
[CC--:B------:R-:W-:Y:S02]  /*0540*/  @P1 SHF.L.U32 R13, R15.reuse, R14.reuse, RZ ;  /* 0x0000000e0f0d1219 */ /* 0x0c0fe400000006ff */
[----:B------:R-:W-:Y:S02]  /*0550*/  @P1 SHF.L.U64.HI R15, R15, R14, RZ ;  /* 0x0000000e0f0f1219 */ /* 0x000fe400000102ff */
[----:B--2---:R-:W-:Y:S02]  /*0560*/  @P1 LOP3.LUT R10, R10, R13, RZ, 0xfc, !PT ;  /* 0x0000000d0a0a1212 */ /* 0x004fe400078efcff */
[----:B------:R-:W-:-:S05]  /*0570*/  @P1 LOP3.LUT R11, R11, R15, RZ, 0xfc, !PT ;  /* 0x0000000f0b0b1212 */ /* 0x000fca00078efcff */
[----:B------:R2:W-:Y:S04]  /*0580*/  @P1 STG.E.64 desc[UR14][R8.64], R10 ;  /* 0x0000000a08001986 */ /* 0x0005e8000c101b0e */
[----:B------:R-:W3:Y:S01]  /*0590*/  @!P1 LDG.E.64 R12, desc[UR14][R8.64] ;  /* 0x0000000e080c9981 */ /* 0x000ee2000c1e1b00 */
[----:B------:R-:W-:Y:S02]  /*05a0*/  @!P1 IMAD.MOV R0, RZ, RZ, -R14 ;  /* 0x000000ffff009224 */ /* 0x000fe400078e0a0e */
[----:B------:R-:W-:Y:S02]  /*05b0*/  @!P1 IMAD.MOV.U32 R15, RZ, RZ, -0x2 ;  /* 0xfffffffeff0f9424 */ /* 0x000fe400078e00ff */
[----:B------:R-:W-:Y:S01]  /*05c0*/  @!P1 IMAD.MOV.U32 R17, RZ, RZ, -0x1 ;  /* 0xffffffffff119424 */ /* 0x000fe200078e00ff */
[----:B------:R-:W-:-:S02]  /*05d0*/  @!P1 LOP3.LUT R0, R0, 0x3f, RZ, 0xc0, !PT ;  /* 0x0000003f00009812 */ /* 0x000fc400078ec0ff */
[CC--:B------:R-:W-:Y:S02]  /*05e0*/  @!P1 SHF.L.U64.HI R16, R15.reuse, R14.reuse, 0xffffffff ;  /* 0xffffffff0f109419 */ /* 0x0c0fe4000001020e */
[C---:B------:R-:W-:Y:S02]  /*05f0*/  @!P1 SHF.L.U32 R14, R15.reuse, R14, RZ ;  /* 0x0000000e0f0e9219 */ /* 0x040fe400000006ff */
[-C--:B------:R-:W-:Y:S02]  /*0600*/  @!P1 SHF.R.U64 R15, R15, R0.reuse, 0xffffffff ;  /* 0xffffffff0f0f9419 */ /* 0x080fe40000001200 */
[----:B------:R-:W-:Y:S02]  /*0610*/  @!P1 SHF.R.U32.HI R17, RZ, R0, R17 ;  /* 0x00000000ff119219 */ /* 0x000fe40000011611 */
[----:B---3--:R-:W-:Y:S02]  /*0620*/  @!P1 LOP3.LUT R12, R12, R14, R15, 0xe0, !PT ;  /* 0x0000000e0c0c9212 */ /* 0x008fe400078ee00f */
[----:B------:R-:W-:-:S05]  /*0630*/  @!P1 LOP3.LUT R13, R13, R16, R17, 0xe0, !PT ;  /* 0x000000100d0d9212 */ /* 0x000fca00078ee011 */
[----:B------:R2:W-:Y:S02]  /*0640*/  @!P1 STG.E.64 desc[UR14][R8.64], R12 ;  /* 0x0000000c08009986 */ /* 0x0005e4000c101b0e */
.L_x_28:
[----:B--2---:R-:W2:Y:S04]  /*0650*/  LDG.E R10, desc[UR14][R4.64] ;  /* 0x0000000e040a7981 */ /* 0x004ea8000c1e1900 */
[----:B------:R-:W3:Y:S01]  /*0660*/  LDG.E R12, desc[UR14][R4.64+0x8] ;  /* 0x0000080e040c7981 */ /* 0x000ee2000c1e1900 */
[----:B------:R-:W-:Y:S01]  /*0670*/  IMAD.MOV.U32 R0, RZ, RZ, 0x1 ;  /* 0x00000001ff007424 */ /* 0x000fe200078e00ff */
[----:B------:R-:W-:Y:S01]  /*0680*/  PLOP3.LUT P2, PT, PT, PT, PT, 0x8, 0x80 ;  /* 0x000000000080781c */ /* 0x000fe20003f4e170 */
[----:B------:R-:W-:Y:S01]  /*0690*/  IMAD.MOV.U32 R13, RZ, RZ, RZ ;  /* 0x000000ffff0d7224 */ /* 0x000fe200078e00ff */
[----:B--2---:R-:W-:-:S04]  /*06a0*/  ISETP.GE.U32.AND P0, PT, R10, UR12, PT ;  /* 0x0000000c0a007c0c */ /* 0x004fc8000bf06070 */
[----:B------:R-:W-:Y:S02]  /*06b0*/  ISETP.GE.U32.AND.EX P0, PT, RZ, UR13, PT, P0 ;  /* 0x0000000dff007c0c */ /* 0x000fe4000bf06100 */
[----:B---3--:R-:W-:-:S04]  /*06c0*/  ISETP.NE.U32.AND P1, PT, R10, R12, PT ;  /* 0x0000000c0a00720c */ /* 0x008fc80003f25070 */
[----:B------:R-:W-:-:S04]  /*06d0*/  ISETP.NE.AND.EX P1, PT, RZ, RZ, PT, P1 ;  /* 0x000000ffff00720c */ /* 0x000fc80003f25310 */
[----:B------:R-:W-:-:S03]  /*06e0*/  SEL R14, R0, 0x2, P1 ;  /* 0x00000002000e7807 */ /* 0x000fc60000800000 */
[----:B------:R-:W-:Y:S06]  /*06f0*/  @P0 BRA `(.L_x_29) ;  /* 0x0000000000340947 */ /* 0x000fec0003800000 */
[----:B0-----:R-:W-:-:S04]  /*0700*/  SHF.R.U64 R9, R10, 0x6, RZ ;  /* 0x000000060a097819 */ /* 0x001fc800000012ff */
        /* <DEDUP_REMOVED lines=12> */
.L_x_29:
[----:B------:R-:W-:Y:S01]  /*07d0*/  PLOP3.LUT P3, P2, P2, PT, !P1, 0x80, 0xc8 ;  /* 0x0000000000c8781c */ /* 0x000fe2000126f090 */
[----:B------:R-:W-:Y:S01]  /*07e0*/  UIADD3 UR6, UP0, UPT, UR6, -0x2, URZ ;  /* 0xfffffffe06067890 */ /* 0x000fe2000ff1e0ff */
[----:B------:R-:W-:Y:S01]  /*07f0*/  SEL R15, RZ, 0x1, P1 ;  /* 0x00000001ff0f7807 */ /* 0x000fe20000800000 */
[----:B0-----:R-:W-:Y:S01]  /*0800*/  IMAD.MOV.U32 R8, RZ, RZ, R14 ;  /* 0x000000ffff087224 */ /* 0x001fe200078e000e */
[----:B------:R-:W-:Y:S01]  /*0810*/  SEL R17, RZ, 0x1, !P2 ;  /* 0x00000001ff117807 */ /* 0x000fe20005000000 */
[----:B------:R-:W-:Y:S01]  /*0820*/  IMAD.MOV.U32 R9, RZ, RZ, RZ ;  /* 0x000000ffff097224 */ /* 0x000fe200078e00ff */
[----:B------:R-:W-:Y:S01]  /*0830*/  UIADD3.X UR7, UPT, UPT, UR7, -0x1, URZ, UP0, !UPT ;  /* 0xffffffff07077890 */ /* 0x000fe200087fe4ff */
[----:B------:R-:W-:Y:S01]  /*0840*/  IMAD.MOV.U32 R11, RZ, RZ, RZ ;  /* 0x000000ffff0b7224 */ /* 0x000fe200078e00ff */
[----:B------:R-:W-:Y:S01]  /*0850*/  UISETP.NE.U32.AND UP0, UPT, UR6, URZ, UPT ;  /* 0x000000ff0600728c */ /* 0x000fe2000bf05070 */
[----:B------:R0:W-:Y:S01]  /*0860*/  STG.E.64 desc[UR14][R6.64+0x18], R12 ;  /* 0x0000180c06007986 */ /* 0x0001e2000c101b0e */
[----:B------:R-:W-:-:S02]  /*0870*/  PLOP3.LUT P1, PT, P3, P2, PT, 0xf2, 0x2f ;  /* 0x00000000002f781c */ /* 0x000fc40001f25e72 */
[----:B------:R-:W-:Y:S01]  /*0880*/  UISETP.NE.AND.EX UP0, UPT, UR7, URZ, UPT, UP0 ;  /* 0x000000ff0700728c */ /* 0x000fe2000bf05300 */
[----:B------:R0:W-:Y:S04]  /*0890*/  STG.E.64 desc[UR14][R6.64], R8 ;  /* 0x0000000806007986 */ /* 0x0001e8000c101b0e */
[----:B------:R0:W-:Y:S04]  /*08a0*/  STG.E.64 desc[UR14][R6.64+0x10], R10 ;  /* 0x0000100a06007986 */ /* 0x0001e8000c101b0e */
[----:B------:R0:W-:Y:S04]  /*08b0*/  STG.E.U8 desc[UR14][R6.64+0x20], R15 ;  /* 0x0000200f06007986 */ /* 0x0001e8000c10110e */
[----:B------:R0:W-:Y:S01]  /*08c0*/  STG.E.U8 desc[UR14][R6.64+0x8], R17 ;  /* 0x0000081106007986 */ /* 0x0001e2000c10110e */
[----:B------:R-:W-:Y:S05]  /*08d0*/  @P0 BRA `(.L_x_30) ;  /* 0x0000000000640947 */ /* 0x000fea0003800000 */
[----:B0-----:R-:W-:-:S04]  /*08e0*/  SHF.R.U64 R9, R10, 0x6, RZ ;  /* 0x000000060a097819 */ /* 0x001fc800000012ff */
[----:B------:R-:W-:-:S04]  /*08f0*/  ISETP.GE.U32.AND P0, PT, R9, UR10, PT ;  /* 0x0000000a09007c0c */ /* 0x000fc8000bf06070 */
[----:B------:R-:W-:-:S13]  /*0900*/  ISETP.GE.U32.AND.EX P0, PT, RZ, UR11, PT, P0 ;  /* 0x0000000bff007c0c */ /* 0x000fda000bf06100 */
[----:B------:R-:W-:Y:S05]  /*0910*/  @P0 BRA `(.L_x_30) ;  /* 0x0000000000540947 */ /* 0x000fea0003800000 */
[----:B-1----:R-:W-:-:S04]  /*0920*/  LEA R8, P0, R9, R2, 0x3 ;  /* 0x0000000209087211 */ /* 0x002fc800078018ff */
[----:B------:R-:W-:-:S05]  /*0930*/  LEA.HI.X R9, R9, R3, RZ, 0x3, P0 ;  /* 0x0000000309097211 */ /* 0x000fca00000f1cff */
[----:B------:R-:W2:Y:S01]  /*0940*/  @!P1 LDG.E.64 R12, desc[UR14][R8.64] ;  /* 0x0000000e080c9981 */ /* 0x000ea2000c1e1b00 */
[----:B------:R-:W-:Y:S01]  /*0950*/  LOP3.LUT R17, R10, 0x3f, RZ, 0xc0, !PT ;  /* 0x0000003f0a117812 */ /* 0x000fe200078ec0ff */
[----:B------:R-:W-:Y:S02]  /*0960*/  @!P1 IMAD.MOV.U32 R16, RZ, RZ, -0x2 ;  /* 0xfffffffeff109424 */ /* 0x000fe400078e00ff */
[----:B------:R-:W-:Y:S02]  /*0970*/  @!P1 IMAD.MOV.U32 R15, RZ, RZ, -0x1 ;  /* 0xffffffffff0f9424 */ /* 0x000fe400078e00ff */
[----:B------:R-:W-:Y:S01]  /*0980*/  @!P1 IMAD.MOV R10, RZ, RZ, -R17 ;  /* 0x000000ffff0a9224 */ /* 0x000fe200078e0a11 */
[----:B------:R-:W-:-:S04]  /*0990*/  @!P1 SHF.L.U32 R14, R16, R17, RZ ;  /* 0x00000011100e9219 */ /* 0x000fc800000006ff */
[----:B------:R-:W-:-:S04]  /*09a0*/  @!P1 LOP3.LUT R10, R10, 0x3f, RZ, 0xc0, !PT ;  /* 0x0000003f0a0a9812 */ /* 0x000fc800078ec0ff */
[CC--:B------:R-:W-:Y:S02]  /*09b0*/  @!P1 SHF.R.U64 R11, R16.reuse, R10.reuse, 0xffffffff ;  /* 0xffffffff100b9419 */ /* 0x0c0fe4000000120a */
[----:B------:R-:W-:Y:S02]  /*09c0*/  @!P1 SHF.R.U32.HI R15, RZ, R10, R15 ;  /* 0x0000000aff0f9219 */ /* 0x000fe4000001160f */
[----:B------:R-:W-:Y:S02]  /*09d0*/  @!P1 SHF.L.U64.HI R16, R16, R17, 0xffffffff ;  /* 0xffffffff10109419 */ /* 0x000fe40000010211 */
[----:B--2---:R-:W-:Y:S02]  /*09e0*/  @!P1 LOP3.LUT R10, R12, R14, R11, 0xe0, !PT ;  /* 0x0000000e0c0a9212 */ /* 0x004fe400078ee00b */
[----:B------:R-:W-:-:S05]  /*09f0*/  @!P1 LOP3.LUT R11, R13, R16, R15, 0xe0, !PT ;  /* 0x000000100d0b9212 */ /* 0x000fca00078ee00f */
[----:B------:R2:W-:Y:S04]  /*0a00*/  @!P1 STG.E.64 desc[UR14][R8.64], R10 ;  /* 0x0000000a08009986 */ /* 0x0005e8000c101b0e */
[----:B------:R-:W3:Y:S01]  /*0a10*/  @P1 LDG.E.64 R12, desc[UR14][R8.64] ;  /* 0x0000000e080c1981 */ /* 0x000ee2000c1e1b00 */
[CC--:B------:R-:W-:Y:S02]  /*0a20*/  @P1 SHF.L.U32 R15, R0.reuse, R17.reuse, RZ ;  /* 0x00000011000f1219 */ /* 0x0c0fe400000006ff */
[----:B------:R-:W-:Y:S02]  /*0a30*/  @P1 SHF.L.U64.HI R17, R0, R17, RZ ;  /* 0x0000001100111219 */ /* 0x000fe400000102ff */
[----:B---3--:R-:W-:Y:S02]  /*0a40*/  @P1 LOP3.LUT R12, R12, R15, RZ, 0xfc, !PT ;  /* 0x0000000f0c0c1212 */ /* 0x008fe400078efcff */
[----:B------:R-:W-:-:S05]  /*0a50*/  @P1 LOP3.LUT R13, R13, R17, RZ, 0xfc, !PT ;  /* 0x000000110d0d1212 */ /* 0x000fca00078efcff */
[----:B------:R2:W-:Y:S02]  /*0a60*/  @P1 STG.E.64 desc[UR14][R8.64], R12 ;  /* 0x0000000c08001986 */ /* 0x0005e4000c101b0e */
.L_x_30:
[----:B0-----:R-:W-:Y:S02]  /*0a70*/  IADD3 R6, P0, PT, R6, 0x50, RZ ;  /* 0x0000005006067810 */ /* 0x001fe40007f1e0ff */
[----:B------:R-:W-:-:S03]  /*0a80*/  IADD3 R4, P1, PT, R4, 0x10, RZ ;  /* 0x0000001004047810 */ /* 0x000fc60007f3e0ff */
[----:B------:R-:W-:Y:S02]  /*0a90*/  IMAD.X R7, RZ, RZ, R7, P0 ;  /* 0x000000ffff077224 */ /* 0x000fe400000e0607 */
[----:B------:R-:W-:Y:S01]  /*0aa0*/  IMAD.X R5, RZ, RZ, R5, P1 ;  /* 0x000000ffff057224 */ /* 0x000fe200008e0605 */
[----:B------:R-:W-:Y:S07]  /*0ab0*/  BRA.U UP0, `(.L_x_31) ;  /* 0xfffffff500e87547 */ /* 0x000fee000b83ffff */
.L_x_26:
[----:B------:R-:W0:Y:S02]  /*0ac0*/  LDC R0, c[0x0][0x3a0] ;  /* 0x0000e800ff007b82 */ /* 0x000e240000000800 */
[----:B0-----:R-:W-:-:S04]  /*0ad0*/  LOP3.LUT R0, R0, 0x1, RZ, 0xc0, !PT ;  /* 0x0000000100007812 */ /* 0x001fc800078ec0ff */
[----:B------:R-:W-:-:S04]  /*0ae0*/  ISETP.NE.U32.AND P0, PT, R0, 0x1, PT ;  /* 0x000000010000780c */ /* 0x000fc80003f05070 */
[----:B------:R-:W-:-:S13]  /*0af0*/  ISETP.NE.U32.AND.EX P0, PT, RZ, RZ, PT, P0 ;  /* 0x000000ffff00720c */ /* 0x000fda0003f05100 */
[----:B------:R-:W-:Y:S05]  /*0b00*/  @P0 EXIT ;  /* 0x000000000000094d */ /* 0x000fea0003800000 */
[----:B------:R-:W0:Y:S01]  /*0b10*/  LDCU.64 UR6, c[0x0][0x398] ;  /* 0x00007300ff0677ac */ /* 0x000e220008000a00 */
[----:B------:R-:W3:Y:S01]  /*0b20*/  LDCU.64 UR8, c[0x0][0x380] ;  /* 0x00007000ff0877ac */ /* 0x000ee20008000a00 */
[----:B0-----:R-:W-:-:S04]  /*0b30*/  UIADD3 UR6, UP0, UPT, UR4, UR6, URZ ;  /* 0x0000000604067290 */ /* 0x001fc8000ff1e0ff */
[----:B------:R-:W-:Y:S02]  /*0b40*/  UIADD3.X UR7, UPT, UPT, UR5, UR7, URZ, UP0, !UPT ;  /* 0x0000000705077290 */ /* 0x000fe400087fe4ff */
[----:B---3--:R-:W-:-:S04]  /*0b50*/  ULEA UR8, UP0, UR6, UR8, 0x3 ;  /* 0x0000000806087291 */ /* 0x008fc8000f8018ff */
[----:B------:R-:W-:Y:S02]  /*0b60*/  ULEA.HI.X UR7, UR6, UR9, UR7, 0x3, UP0 ;  /* 0x0000000906077291 */ /* 0x000fe400080f1c07 */
[----:B------:R-:W-:-:S04]  /*0b70*/  IMAD.U32 R4, RZ, RZ, UR8 ;  /* 0x00000008ff047e24 */ /* 0x000fc8000f8e00ff */
[----:B------:R-:W-:-:S05]  /*0b80*/  IMAD.U32 R5, RZ, RZ, UR7 ;  /* 0x00000007ff057e24 */ /* 0x000fca000f8e00ff */
[----:B-1----:R-:W3:Y:S01]  /*0b90*/  LDG.E R2, desc[UR14][R4.64] ;  /* 0x0000000e04027981 */ /* 0x002ee2000c1e1900 */
[----:B------:R-:W-:-:S03]  /*0ba0*/  PLOP3.LUT P2, PT, PT, PT, PT, 0x8, 0x80 ;  /* 0x000000000080781c */ /* 0x000fc60003f4e170 */
[----:B--2---:R0:W5:Y:S01]  /*0bb0*/  LDG.E R8, desc[UR14][R4.64+0x8] ;  /* 0x0000080e04087981 */ /* 0x004162000c1e1900 */
[----:B---3--:R-:W-:-:S04]  /*0bc0*/  ISETP.GE.U32.AND P0, PT, R2, UR12, PT ;  /* 0x0000000c02007c0c */ /* 0x008fc8000bf06070 */
[----:B------:R-:W-:-:S13]  /*0bd0*/  ISETP.GE.U32.AND.EX P0, PT, RZ, UR13, PT, P0 ;  /* 0x0000000dff007c0c */ /* 0x000fda000bf06100 */
[----:B0-----:R-:W-:Y:S05]  /*0be0*/  @P0 BRA `(.L_x_32) ;  /* 0x0000000000380947 */ /* 0x001fea0003800000 */
[----:B------:R-:W-:-:S04]  /*0bf0*/  SHF.R.U64 R0, R2, 0x6, RZ ;  /* 0x0000000602007819 */ /* 0x000fc800000012ff */
[----:B------:R-:W-:-:S04]  /*0c00*/  ISETP.GE.U32.AND P1, PT, R0, UR10, PT ;  /* 0x0000000a00007c0c */ /* 0x000fc8000bf26070 */
[----:B------:R-:W-:-:S13]  /*0c10*/  ISETP.GE.U32.AND.EX P1, PT, RZ, UR11, PT, P1 ;  /* 0x0000000bff007c0c */ /* 0x000fda000bf26110 */
[----:B------:R-:W-:Y:S05]  /*0c20*/  @P1 BRA `(.L_x_32) ;  /* 0x0000000000281947 */ /* 0x000fea0003800000 */
[----:B------:R-:W0:Y:S02]  /*0c30*/  LDC.64 R4, c[0x0][0x388] ;  /* 0x0000e200ff047b82 */ /* 0x000e240000000a00 */
[----:B0-----:R-:W-:-:S04]  /*0c40*/  LEA R4, P1, R0, R4, 0x3 ;  /* 0x0000000400047211 */ /* 0x001fc800078218ff */
        /* <DEDUP_REMOVED lines=8> */
.L_x_32:
[----:B------:R-:W0:Y:S01]  /*0cd0*/  LDCU.64 UR6, c[0x0][0x3a8] ;  /* 0x00007500ff0677ac */ /* 0x000e220008000a00 */
[----:B-----5:R-:W-:Y:S01]  /*0ce0*/  ISETP.NE.U32.AND P1, PT, R2, R8, PT ;  /* 0x000000080200720c */ /* 0x020fe20003f25070 */
[----:B------:R-:W-:Y:S01]  /*0cf0*/  IMAD.MOV.U32 R0, RZ, RZ, 0x1 ;  /* 0x00000001ff007424 */ /* 0x000fe200078e00ff */
[----:B------:R-:W-:Y:S02]  /*0d00*/  UIMAD UR8, UR5, 0x28, URZ ;  /* 0x00000028050878a4 */ /* 0x000fe4000f8e02ff */
[----:B------:R-:W-:Y:S01]  /*0d10*/  ISETP.NE.AND.EX P1, PT, RZ, RZ, PT, P1 ;  /* 0x000000ffff00720c */ /* 0x000fe20003f25310 */
[----:B------:R-:W-:Y:S02]  /*0d20*/  IMAD.MOV.U32 R9, RZ, RZ, RZ ;  /* 0x000000ffff097224 */ /* 0x000fe400078e00ff */
[----:B------:R-:W-:Y:S01]  /*0d30*/  IMAD.MOV.U32 R7, RZ, RZ, RZ ;  /* 0x000000ffff077224 */ /* 0x000fe200078e00ff */
[----:B------:R-:W-:Y:S01]  /*0d40*/  PLOP3.LUT P2, P3, P2, PT, !P1, 0x80, 0xc8 ;  /* 0x0000000000c8781c */ /* 0x000fe2000134f090 */
[----:B------:R-:W-:Y:S01]  /*0d50*/  IMAD.MOV.U32 R3, RZ, RZ, RZ ;  /* 0x000000ffff037224 */ /* 0x000fe200078e00ff */
[----:B------:R-:W-:-:S02]  /*0d60*/  SEL R6, R0, 0x2, P1 ;  /* 0x0000000200067807 */ /* 0x000fc40000800000 */
[----:B------:R-:W-:Y:S02]  /*0d70*/  SEL R11, RZ, 0x1, P1 ;  /* 0x00000001ff0b7807 */ /* 0x000fe40000800000 */
[----:B------:R-:W-:Y:S01]  /*0d80*/  SEL R13, RZ, 0x1, !P3 ;  /* 0x00000001ff0d7807 */ /* 0x000fe20005800000 */
[----:B0-----:R-:W-:-:S04]  /*0d90*/  UIMAD.WIDE.U32 UR4, UR4, 0x28, UR6 ;  /* 0x00000028040478a5 */ /* 0x001fc8000f8e0006 */
[----:B------:R-:W-:Y:S02]  /*0da0*/  UIADD3 UR8, UPT, UPT, UR5, UR8, URZ ;  /* 0x0000000805087290 */ /* 0x000fe4000fffe0ff */
[----:B------:R-:W-:Y:S02]  /*0db0*/  IMAD.U32 R5, RZ, RZ, UR5 ;  /* 0x00000005ff057e24 */ /* 0x000fe4000f8e00ff */
[----:B------:R-:W-:Y:S02]  /*0dc0*/  IMAD.U32 R4, RZ, RZ, UR4 ;  /* 0x00000004ff047e24 */ /* 0x000fe4000f8e00ff */
[----:B------:R-:W-:-:S05]  /*0dd0*/  IMAD.U32 R5, RZ, RZ, UR8 ;  /* 0x00000008ff057e24 */ /* 0x000fca000f8e00ff */
[----:B------:R0:W-:Y:S04]  /*0de0*/  STG.E.64 desc[UR14][R4.64+0x18], R8 ;  /* 0x0000180804007986 */ /* 0x0001e8000c101b0e */
[----:B------:R0:W-:Y:S04]  /*0df0*/  STG.E.64 desc[UR14][R4.64], R6 ;  /* 0x0000000604007986 */ /* 0x0001e8000c101b0e */
[----:B------:R0:W-:Y:S04]  /*0e00*/  STG.E.64 desc[UR14][R4.64+0x10], R2 ;  /* 0x0000100204007986 */ /* 0x0001e8000c101b0e */
[----:B------:R0:W-:Y:S04]  /*0e10*/  STG.E.U8 desc[UR14][R4.64+0x8], R13 ;  /* 0x0000080d04007986 */ /* 0x0001e8000c10110e */
[----:B------:R0:W-:Y:S01]  /*0e20*/  STG.E.U8 desc[UR14][R4.64+0x20], R11 ;  /* 0x0000200b04007986 */ /* 0x0001e2000c10110e */
[----:B------:R-:W-:Y:S05]  /*0e30*/  @P0 EXIT ;  /* 0x000000000000094d */ /* 0x000fea0003800000 */
[----:B0-----:R-:W-:Y:S02]  /*0e40*/  SHF.R.U64 R5, R2, 0x6, RZ ;  /* 0x0000000602057819 */ /* 0x001fe400000012ff */
[----:B------:R-:W-:Y:S02]  /*0e50*/  PLOP3.LUT P2, PT, P2, P3, PT, 0xf2, 0x2f ;  /* 0x00000000002f781c */ /* 0x000fe40001747e72 */
[----:B------:R-:W-:-:S04]  /*0e60*/  ISETP.GE.U32.AND P0, PT, R5, UR10, PT ;  /* 0x0000000a05007c0c */ /* 0x000fc8000bf06070 */
[----:B------:R-:W-:-:S13]  /*0e70*/  ISETP.GE.U32.AND.EX P0, PT, RZ, UR11, PT, P0 ;  /* 0x0000000bff007c0c */ /* 0x000fda000bf06100 */
[----:B------:R-:W-:Y:S05]  /*0e80*/  @P0 EXIT ;  /* 0x000000000000094d */ /* 0x000fea0003800000 */
[----:B------:R-:W-:Y:S01]  /*0e90*/  LOP3.LUT R9, R2, 0x3f, RZ, 0xc0, !PT ;  /* 0x0000003f02097812 */ /* 0x000fe200078ec0ff */
[----:B------:R-:W-:Y:S06]  /*0ea0*/  @P2 BRA `(.L_x_33) ;  /* 0x0000000000402947 */ /* 0x000fec0003800000 */
[----:B------:R-:W0:Y:S02]  /*0eb0*/  LDC.64 R2, c[0x0][0x388] ;  /* 0x0000e200ff027b82 */ /* 0x000e240000000a00 */
[----:B0-----:R-:W-:-:S04]  /*0ec0*/  LEA R2, P0, R5, R2, 0x3 ;  /* 0x0000000205027211 */ /* 0x001fc800078018ff */
[----:B------:R-:W-:-:S05]  /*0ed0*/  LEA.HI.X R3, R5, R3, RZ, 0x3, P0 ;  /* 0x0000000305037211 */ /* 0x000fca00000f1cff */
[----:B------:R-:W2:Y:S01]  /*0ee0*/  LDG.E.64 R4, desc[UR14][R2.64] ;  /* 0x0000000e02047981 */ /* 0x000ea2000c1e1b00 */
[----:B------:R-:W-:Y:S02]  /*0ef0*/  IMAD.MOV R0, RZ, RZ, -R9 ;  /* 0x000000ffff007224 */ /* 0x000fe400078e0a09 */
[----:B------:R-:W-:Y:S02]  /*0f00*/  IMAD.MOV.U32 R10, RZ, RZ, -0x2 ;  /* 0xfffffffeff0a7424 */ /* 0x000fe400078e00ff */
[----:B------:R-:W-:Y:S01]  /*0f10*/  IMAD.MOV.U32 R11, RZ, RZ, -0x1 ;  /* 0xffffffffff0b7424 */ /* 0x000fe200078e00ff */
[----:B------:R-:W-:Y:S02]  /*0f20*/  LOP3.LUT R0, R0, 0x3f, RZ, 0xc0, !PT ;  /* 0x0000003f00007812 */ /* 0x000fe400078ec0ff */
[CC--:B------:R-:W-:Y:S02]  /*0f30*/  SHF.L.U64.HI R8, R10.reuse, R9.reuse, 0xffffffff ;  /* 0xffffffff0a087419 */ /* 0x0c0fe40000010209 */
[----:B------:R-:W-:-:S02]  /*0f40*/  SHF.L.U32 R6, R10, R9, RZ ;  /* 0x000000090a067219 */ /* 0x000fc400000006ff */
[-C--:B------:R-:W-:Y:S02]  /*0f50*/  SHF.R.U64 R7, R10, R0.reuse, 0xffffffff ;  /* 0xffffffff0a077419 */ /* 0x080fe40000001200 */
[----:B------:R-:W-:Y:S02]  /*0f60*/  SHF.R.U32.HI R9, RZ, R0, R11 ;  /* 0x00000000ff097219 */ /* 0x000fe4000001160b */
[----:B--2---:R-:W-:Y:S02]  /*0f70*/  LOP3.LUT R4, R4, R6, R7, 0xe0, !PT ;  /* 0x0000000604047212 */ /* 0x004fe400078ee007 */
[----:B------:R-:W-:-:S05]  /*0f80*/  LOP3.LUT R5, R5, R8, R9, 0xe0, !PT ;  /* 0x0000000805057212 */ /* 0x000fca00078ee009 */
[----:B------:R-:W-:Y:S01]  /*0f90*/  STG.E.64 desc[UR14][R2.64], R4 ;  /* 0x0000000402007986 */ /* 0x000fe2000c101b0e */
[----:B------:R-:W-:Y:S05]  /*0fa0*/  EXIT ;  /* 0x000000000000794d */ /* 0x000fea0003800000 */
.L_x_33:
[----:B------:R-:W0:Y:S02]  /*0fb0*/  LDC.64 R2, c[0x0][0x388] ;  /* 0x0000e200ff027b82 */ /* 0x000e240000000a00 */
[----:B0-----:R-:W-:-:S04]  /*0fc0*/  LEA R4, P0, R5, R2, 0x3 ;  /* 0x0000000205047211 */ /* 0x001fc800078018ff */
[----:B------:R-:W-:-:S05]  /*0fd0*/  LEA.HI.X R5, R5, R3, RZ, 0x3, P0 ;  /* 0x0000000305057211 */ /* 0x000fca00000f1cff */
[----:B------:R-:W2:Y:S01]  /*0fe0*/  LDG.E.64 R2, desc[UR14][R4.64] ;  /* 0x0000000e04027981 */ /* 0x000ea2000c1e1b00 */
[CC--:B------:R-:W-:Y:S02]  /*0ff0*/  SHF.L.U32 R7, R0.reuse, R9.reuse, RZ ;  /* 0x0000000900077219 */ /* 0x0c0fe400000006ff */
[----:B------:R-:W-:Y:S02]  /*1000*/  SHF.L.U64.HI R9, R0, R9, RZ ;  /* 0x0000000900097219 */ /* 0x000fe400000102ff */
[----:B--2---:R-:W-:Y:S02]  /*1010*/  LOP3.LUT R2, R2, R7, RZ, 0xfc, !PT ;  /* 0x0000000702027212 */ /* 0x004fe400078efcff */
[----:B------:R-:W-:-:S05]  /*1020*/  LOP3.LUT R3, R3, R9, RZ, 0xfc, !PT ;  /* 0x0000000903037212 */ /* 0x000fca00078efcff */
[----:B------:R-:W-:Y:S01]  /*1030*/  STG.E.64 desc[UR14][R4.64], R2 ;  /* 0x0000000204007986 */ /* 0x000fe2000c101b0e */
[----:B------:R-:W-:Y:S05]  /*1040*/  EXIT ;  /* 0x000000000000794d */ /* 0x000fea0003800000 */
.L_x_34:
        /* <DEDUP_REMOVED lines=11> */
.L_x_39:


//--------------------- .text._Z29process_point_schedule_kernelPKmS0_mmmP21CPUGPUIterationResult --------------------------
	.section	.text._Z29process_point_schedule_kernelPKmS0_mmmP21CPUGPUIterationResult,"ax",@progbits
	.align	128
        .global         _Z29process_point_schedule_kernelPKmS0_mmmP21CPUGPUIterationResult
        .type           _Z29process_point_schedule_kernelPKmS0_mmmP21CPUGPUIterationResult,@function
        .size           _Z29process_point_schedule_kernelPKmS0_mmmP21CPUGPUIterationResult,(.L_x_40 - _Z29process_point_schedule_kernelPKmS0_mmmP21CPUGPUIterationResult)
        .other          _Z29process_point_schedule_kernelPKmS0_mmmP21CPUGPUIterationResult,@"STO_CUDA_ENTRY STV_DEFAULT"
_Z29process_point_schedule_kernelPKmS0_mmmP21CPUGPUIterationResult:
.text._Z29process_point_schedule_kernelPKmS0_mmmP21CPUGPUIterationResult:
[----:B------:R-:W-:Y:S01]  /*0000*/  LDC R1, c[0x0][0x37c] ;  /* 0x0000df00ff017b82 */ /* 0x000fe20000000800 */
[----:B------:R-:W0:Y:S07]  /*0010*/  S2R R0, SR_TID.X ;  /* 0x0000000000007919 */ /* 0x000e2e0000002100 */
[----:B------:R-:W0:Y:S01]  /*0020*/  S2UR UR4, SR_CTAID.X ;  /* 0x00000000000479c3 */ /* 0x000e220000002500 */
[----:B------:R-:W1:Y:S07]  /*0030*/  LDCU.64 UR6, c[0x0][0x3a0] ;  /* 0x00007400ff0677ac */ /* 0x000e6e0008000a00 */
[----:B------:R-:W0:Y:S02]  /*0040*/  LDC R3, c[0x0][0x360] ;  /* 0x0000d800ff037b82 */ /* 0x000e240000000800 */
[----:B0-----:R-:W-:-:S05]  /*0050*/  IMAD R3, R3, UR4, R0 ;  /* 0x0000000403037c24 */ /* 0x001fca000f8e0200 */
[----:B-1----:R-:W-:Y:S02]  /*0060*/  ISETP.GE.U32.AND P0, PT, R3, UR6, PT ;  /* 0x0000000603007c0c */ /* 0x002fe4000bf06070 */
[----:B------:R-:W-:-:S04]  /*0070*/  SHF.R.S32.HI R0, RZ, 0x1f, R3 ;  /* 0x0000001fff007819 */ /* 0x000fc80000011403 */
[----:B------:R-:W-:-:S13]  /*0080*/  ISETP.GE.U32.AND.EX P0, PT, R0, UR7, PT, P0 ;  /* 0x0000000700007c0c */ /* 0x000fda000bf06100 */
[----:B------:R-:W-:Y:S05]  /*0090*/  @P0 EXIT ;  /* 0x000000000000094d */ /* 0x000fea0003800000 */
[----:B------:R-:W0:Y:S01]  /*00a0*/  LDCU.128 UR8, c[0x0][0x390] ;  /* 0x00007200ff0877ac */ /* 0x000e220008000c00 */
[----:B------:R-:W1:Y:S01]  /*00b0*/  LDC.64 R8, c[0x0][0x3a8] ;  /* 0x0000ea00ff087b82 */ /* 0x000e620000000a00 */
[----:B------:R-:W2:Y:S01]  /*00c0*/  LDCU.64 UR4, c[0x0][0x380] ;  /* 0x00007000ff0477ac */ /* 0x000ea20008000a00 */
[----:B------:R-:W3:Y:S01]  /*00d0*/  LDCU.64 UR6, c[0x0][0x358] ;  /* 0x00006b00ff0677ac */ /* 0x000ee20008000a00 */
[----:B0-----:R-:W-:-:S04]  /*00e0*/  IADD3 R2, P0, PT, R3, UR10, RZ ;  /* 0x0000000a03027c10 */ /* 0x001fc8000ff1e0ff */
[----:B------:R-:W-:Y:S02]  /*00f0*/  IADD3.X R5, PT, PT, R0, UR11, RZ, P0, !PT ;  /* 0x0000000b00057c10 */ /* 0x000fe400087fe4ff */
[----:B--2---:R-:W-:-:S04]  /*0100*/  LEA R6, P0, R2, UR4, 0x3 ;  /* 0x0000000402067c11 */ /* 0x004fc8000f8018ff */
[----:B------:R-:W-:-:S05]  /*0110*/  LEA.HI.X R7, R2, UR5, R5, 0x3, P0 ;  /* 0x0000000502077c11 */ /* 0x000fca00080f1c05 */
[----:B---3--:R-:W2:Y:S04]  /*0120*/  LDG.E R4, desc[UR6][R6.64] ;  /* 0x0000000606047981 */ /* 0x008ea8000c1e1900 */
[----:B------:R-:W3:Y:S01]  /*0130*/  LDG.E R2, desc[UR6][R6.64+0x8] ;  /* 0x0000080606027981 */ /* 0x000ee2000c1e1900 */
[----:B-1----:R-:W-:Y:S01]  /*0140*/  IMAD.WIDE.U32 R8, R3, 0x28, R8 ;  /* 0x0000002803087825 */ /* 0x002fe200078e0008 */
[----:B------:R-:W-:Y:S01]  /*0150*/  BSSY.RECONVERGENT B0, `(.L_x_35) ;  /* 0x000001d000007945 */ /* 0x000fe20003800200 */
[----:B------:R-:W-:Y:S02]  /*0160*/  PLOP3.LUT P2, PT, PT, PT, PT, 0x8, 0x80 ;  /* 0x000000000080781c */ /* 0x000fe40003f4e170 */
[----:B------:R-:W-:Y:S02]  /*0170*/  IMAD R11, R0, 0x28, RZ ;  /* 0x00000028000b7824 */ /* 0x000fe400078e02ff */
[----:B------:R-:W-:-:S02]  /*0180*/  IMAD.MOV.U32 R10, RZ, RZ, 0x2 ;  /* 0x00000002ff0a7424 */ /* 0x000fc400078e00ff */
[----:B------:R-:W-:Y:S01]  /*0190*/  IMAD.IADD R9, R9, 0x1, R11 ;  /* 0x0000000109097824 */ /* 0x000fe200078e020b */
[----:B--2---:R-:W-:-:S04]  /*01a0*/  ISETP.GE.U32.AND P3, PT, R4, UR8, PT ;  /* 0x0000000804007c0c */ /* 0x004fc8000bf66070 */
[----:B------:R-:W-:Y:S02]  /*01b0*/  ISETP.GE.U32.AND.EX P3, PT, RZ, UR9, PT, P3 ;  /* 0x00000009ff007c0c */ /* 0x000fe4000bf66130 */
[CC--:B---3--:R-:W-:Y:S02]  /*01c0*/  ISETP.NE.U32.AND P0, PT, R4.reuse, R2.reuse, PT ;  /* 0x000000020400720c */ /* 0x0c8fe40003f05070 */
[----:B------:R-:W-:Y:S02]  /*01d0*/  ISETP.EQ.U32.AND P1, PT, R4, R2, PT ;  /* 0x000000020400720c */ /* 0x000fe40003f22070 */
[----:B------:R-:W-:-:S07]  /*01e0*/  ISETP.NE.AND.EX P0, PT, RZ, RZ, PT, P0 ;  /* 0x000000ffff00720c */ /* 0x000fce0003f05300 */
[----:B------:R-:W-:Y:S06]  /*01f0*/  @P3 BRA `(.L_x_36) ;  /* 0x0000000000483947 */ /* 0x000fec0003800000 */
[----:B------:R-:W-:Y:S01]  /*0200*/  UIADD3 UR4, UP0, UPT, UR8, 0x3f, URZ ;  /* 0x0000003f08047890 */ /* 0x000fe2000ff1e0ff */
[----:B------:R-:W-:-:S03]  /*0210*/  SHF.R.U64 R0, R4, 0x6, RZ ;  /* 0x0000000604007819 */ /* 0x000fc600000012ff */
[----:B------:R-:W-:-:S04]  /*0220*/  UIADD3.X UR5, UPT, UPT, URZ, UR9, URZ, UP0, !UPT ;  /* 0x00000009ff057290 */ /* 0x000fc800087fe4ff */
[----:B------:R-:W-:Y:S02]  /*0230*/  USHF.R.U64 UR4, UR4, 0x6, UR5 ;  /* 0x0000000604047899 */ /* 0x000fe40008001205 */
[----:B------:R-:W-:-:S04]  /*0240*/  USHF.R.U32.HI UR5, URZ, 0x6, UR5 ;  /* 0x00000006ff057899 */ /* 0x000fc80008011605 */
[----:B------:R-:W-:-:S04]  /*0250*/  ISETP.GE.U32.AND P3, PT, R0, UR4, PT ;  /* 0x0000000400007c0c */ /* 0x000fc8000bf66070 */
[----:B------:R-:W-:-:S13]  /*0260*/  ISETP.GE.U32.AND.EX P3, PT, RZ, UR5, PT, P3 ;  /* 0x00000005ff007c0c */ /* 0x000fda000bf66130 */
[----:B------:R-:W-:Y:S05]  /*0270*/  @P3 BRA `(.L_x_36) ;  /* 0x0000000000283947 */ /* 0x000fea0003800000 */
[----:B------:R-:W0:Y:S02]  /*0280*/  LDCU.64 UR4, c[0x0][0x388] ;  /* 0x00007100ff0477ac */ /* 0x000e240008000a00 */
[----:B0-----:R-:W-:-:S04]  /*0290*/  LEA R6, P2, R0, UR4, 0x3 ;  /* 0x0000000400067c11 */ /* 0x001fc8000f8418ff */
[----:B------:R-:W-:-:S06]  /*02a0*/  LEA.HI.X R7, R0, UR5, RZ, 0x3, P2 ;  /* 0x0000000500077c11 */ /* 0x000fcc00090f1cff */
[----:B------:R-:W2:Y:S01]  /*02b0*/  LDG.E.64 R6, desc[UR6][R6.64] ;  /* 0x0000000606067981 */ /* 0x000ea2000c1e1b00 */
[----:B------:R-:W-:-:S04]  /*02c0*/  LOP3.LUT R11, R4, 0x3f, RZ, 0xc0, !PT ;  /* 0x0000003f040b7812 */ /* 0x000fc800078ec0ff */
[----:B--2---:R-:W-:-:S04]  /*02d0*/  SHF.R.U64 R0, R6, R11, R7 ;  /* 0x0000000b06007219 */ /* 0x004fc80000001207 */
[----:B------:R-:W-:-:S04]  /*02e0*/  LOP3.LUT R0, R0, 0x1, RZ, 0xc0, !PT ;  /* 0x0000000100007812 */ /* 0x000fc800078ec0ff */
[----:B------:R-:W-:-:S04]  /*02f0*/  ISETP.NE.U32.AND P2, PT, R0, 0x1, PT ;  /* 0x000000010000780c */ /* 0x000fc80003f45070 */
[----:B------:R-:W-:-:S04]  /*0300*/  ISETP.NE.U32.AND.EX P2, PT, RZ, RZ, PT, P2 ;  /* 0x000000ffff00720c */ /* 0x000fc80003f45120 */
[----:B------:R-:W-:-:S13]  /*0310*/  PLOP3.LUT P2, PT, P2, PT, PT, 0x8, 0x80 ;  /* 0x000000000080781c */ /* 0x000fda000174e170 */
.L_x_36:
[----:B------:R-:W-:Y:S05]  /*0320*/  BSYNC.RECONVERGENT B0 ;  /* 0x0000000000007941 */ /* 0x000fea0003800200 */
.L_x_35:
[----:B------:R-:W-:Y:S01]  /*0330*/  ISETP.EQ.OR.EX P1, PT, RZ, RZ, P2, P1 ;  /* 0x000000ffff00720c */ /* 0x000fe20001722710 */
[----:B------:R-:W-:Y:S01]  /*0340*/  IMAD.MOV.U32 R5, RZ, RZ, RZ ;  /* 0x000000ffff057224 */ /* 0x000fe200078e00ff */
[----:B------:R-:W-:Y:S01]  /*0350*/  SEL R6, R10, 0x1, !P0 ;  /* 0x000000010a067807 */ /* 0x000fe20004000000 */
[----:B------:R-:W-:Y:S01]  /*0360*/  IMAD.MOV.U32 R3, RZ, RZ, RZ ;  /* 0x000000ffff037224 */ /* 0x000fe200078e00ff */
[----:B------:R-:W-:Y:S01]  /*0370*/  SEL R11, RZ, 0x1, P0 ;  /* 0x00000001ff0b7807 */ /* 0x000fe20000000000 */
[----:B------:R-:W-:Y:S01]  /*0380*/  IMAD.MOV.U32 R7, RZ, RZ, RZ ;  /* 0x000000ffff077224 */ /* 0x000fe200078e00ff */
[----:B------:R-:W-:Y:S01]  /*0390*/  SEL R13, RZ, 0x1, !P1 ;  /* 0x00000001ff0d7807 */ /* 0x000fe20004800000 */
[----:B------:R-:W-:Y:S04]  /*03a0*/  STG.E.64 desc[UR6][R8.64+0x10], R4 ;  /* 0x0000100408007986 */ /* 0x000fe8000c101b06 */
[----:B------:R-:W-:Y:S04]  /*03b0*/  STG.E.64 desc[UR6][R8.64+0x18], R2 ;  /* 0x0000180208007986 */ /* 0x000fe8000c101b06 */
[----:B------:R-:W-:Y:S04]  /*03c0*/  STG.E.64 desc[UR6][R8.64], R6 ;  /* 0x0000000608007986 */ /* 0x000fe8000c101b06 */
[----:B------:R-:W-:Y:S04]  /*03d0*/  STG.E.U8 desc[UR6][R8.64+0x20], R11 ;  /* 0x0000200b08007986 */ /* 0x000fe8000c101106 */
[----:B------:R-:W-:Y:S01]  /*03e0*/  STG.E.U8 desc[UR6][R8.64+0x8], R13 ;  /* 0x0000080d08007986 */ /* 0x000fe2000c101106 */
[----:B------:R-:W-:Y:S05]  /*03f0*/  EXIT ;  /* 0x000000000000794d */ /* 0x000fea0003800000 */
.L_x_37:
        /* <DEDUP_REMOVED lines=16> */
.L_x_40:


//--------------------- .nv.global.init           --------------------------
	.section	.nv.global.init,"aw",@progbits
.nv.global.init:
	.type		$str$4,@object
	.size		$str$4,($str$1 - $str$4)
$str$4:
        /*0000*/ 	.byte	0x47, 0x50, 0x55, 0x20, 0x45, 0x52, 0x52, 0x4f, 0x52, 0x3a, 0x20, 0x61, 0x66, 0x66, 0x69, 0x6e
        /*0010*/ 	.byte	0x65, 0x5f, 0x69, 0x6e, 0x70, 0x75, 0x74, 0x5f, 0x69, 0x74, 0x20, 0x6f, 0x64, 0x64, 0x20, 0x28
        /*0020*/ 	.byte	0x25, 0x6c, 0x6c, 0x75, 0x29, 0x0a, 0x00
	.type		$str$1,@object
	.size		$str$1,($str - $str$1)
$str$1:
        /*0027*/ 	.byte	0x47, 0x50, 0x55, 0x20, 0x45, 0x52, 0x52, 0x4f, 0x52, 0x3a, 0x20, 0x6e, 0x75, 0x6d, 0x5f, 0x65
        /*0037*/ 	.byte	0x6e, 0x74, 0x72, 0x69, 0x65, 0x73, 0x3d, 0x25, 0x6c, 0x6c, 0x75, 0x20, 0x74, 0x6f, 0x6f, 0x20
        /*0047*/ 	.byte	0x6c, 0x61, 0x72, 0x67, 0x65, 0x0a, 0x00
	.type		$str,@object
	.size		$str,($str$3 - $str)
$str:
        /*004e*/ 	.byte	0x47, 0x50, 0x55, 0x20, 0x45, 0x52, 0x52, 0x4f, 0x52, 0x3a, 0x20, 0x4e, 0x75, 0x6c, 0x6c, 0x20
        /*005e*/ 	.byte	0x70, 0x6f, 0x69, 0x6e, 0x74, 0x65, 0x72, 0x20, 0x70, 0x61, 0x72, 0x61, 0x6d, 0x65, 0x74, 0x65
        /*006e*/ 	.byte	0x72, 0x73, 0x20, 0x64, 0x65, 0x74, 0x65, 0x63, 0x74, 0x65, 0x64, 0x0a, 0x00
	.type		$str$3,@object
	.size		$str$3,($str$2 - $str$3)
$str$3:
        /*007b*/ 	.byte	0x47, 0x50, 0x55, 0x20, 0x45, 0x52, 0x52, 0x4f, 0x52, 0x3a, 0x20, 0x66, 0x69, 0x6e, 0x61, 0x6c
        /*008b*/ 	.byte	0x20, 0x61, 0x66, 0x66, 0x69, 0x6e, 0x65, 0x5f, 0x69, 0x74, 0x3d, 0x25, 0x6c, 0x6c, 0x75, 0x20
        /*009b*/ 	.byte	0x65, 0x78, 0x63, 0x65, 0x65, 0x64, 0x73, 0x20, 0x63, 0x61, 0x70, 0x61, 0x63, 0x69, 0x74, 0x79
        /*00ab*/ 	.byte	0x3d, 0x25, 0x6c, 0x6c, 0x75, 0x0a, 0x00
	.type		$str$2,@object
	.size		$str$2,(.L_2 - $str$2)
$str$2:
        /*00b2*/ 	.byte	0x47, 0x50, 0x55, 0x20, 0x45, 0x52, 0x52, 0x4f, 0x52, 0x3a, 0x20, 0x73, 0x74, 0x61, 0x72, 0x74
        /*00c2*/ 	.byte	0x5f, 0x61, 0x66, 0x66, 0x69, 0x6e, 0x65, 0x5f, 0x69, 0x6e, 0x70, 0x75, 0x74, 0x5f, 0x69, 0x74
        /*00d2*/ 	.byte	0x3d, 0x25, 0x6c, 0x6c, 0x75, 0x20, 0x65, 0x78, 0x63, 0x65, 0x65, 0x64, 0x73, 0x20, 0x63, 0x61
        /*00e2*/ 	.byte	0x70, 0x61, 0x63, 0x69, 0x74, 0x79, 0x3d, 0x25, 0x6c, 0x6c, 0x75, 0x0a, 0x00
.L_2:


//--------------------- .nv.shared.reserved.0     --------------------------
	.section	.nv.shared.reserved.0,"aw",@nobits
	.weak		__nv_reservedSMEM_offset_0_alias
	.size		__nv_reservedSMEM_offset_0_alias, 0, 64
	.other		__nv_reservedSMEM_offset_0_alias,@"STO_CUDA_RESERVED_SHARED STV_DEFAULT"
__nv_reservedSMEM_offset_0_alias:
	.zero		0
	.zero		64


//--------------------- .nv.constant0._Z46process_point_schedule_sequential_with_resultsPKmPmmmmS1_S1_S1_iii --------------------------
	.section	.nv.constant0._Z46process_point_schedule_sequential_with_resultsPKmPmmmmS1_S1_S1_iii,"a",@progbits
	.sectionflags	@""
	.align	4
.nv.constant0._Z46process_point_schedule_sequential_with_resultsPKmPmmmmS1_S1_S1_iii:
	.zero		972


//--------------------- .nv.constant0._Z40process_point_schedule_sequential_kernelPKmPmmmmP21CPUGPUIterationResult --------------------------
	.section	.nv.constant0._Z40process_point_schedule_sequential_kernelPKmPmmmmP21CPUGPUIterationResult,"a",@progbits
	.sectionflags	@""
	.align	4
.nv.constant0._Z40process_point_schedule_sequential_kernelPKmPmmmmP21CPUGPUIterationResult:
	.zero		944


//--------------------- .nv.constant0._Z29process_point_schedule_kernelPKmS0_mmmP21CPUGPUIterationResult --------------------------
	.section	.nv.constant0._Z29process_point_schedule_kernelPKmS0_mmmP21CPUGPUIterationResult,"a",@progbits
	.sectionflags	@""
	.align	4
.nv.constant0._Z29process_point_schedule_kernelPKmS0_mmmP21CPUGPUIterationResult:
	.zero		944


//--------------------- SYMBOLS --------------------------

	.type		.nv.reservedSmem.offset0,@object
	.size		.nv.reservedSmem.offset0,0x4
	.type		vprintf,@function
